	.target	sm_100a

	.elftype	@"ET_EXEC"


//--------------------- .note.nv.tkinfo           --------------------------
	.section	.note.nv.tkinfo,"",@"SHT_NOTE"
	.sectionflags	@"SHF_NOTE_NV_TKINFO"
	.tkinfo
        /*0018*/ 	.word	0x00000081
        /*0030*/ 	.string	""
        /*0030*/ 	.string	"ptxas-blackwell"
        /*0030*/ 	.string	"Cuda compilation tools, release 12.9, V12.9.86"
        /*0030*/ 	.string	"Build cuda_12.9.r12.9/compiler.36037853_0"
        /*0030*/ 	.string	"-v  -suppress-debug-info  -lineinfo  -arch sm_100a "



//--------------------- .note.nv.cuver            --------------------------
	.section	.note.nv.cuver,"",@"SHT_NOTE"
	.sectionflags	@"SHF_NOTE_NV_CUVER"
        /*0018*/ 	.short	0x0001
        /*001a*/ 	.short	0x0064
        /*001c*/ 	.short	0x0001
        /*001e*/ 	.short	0x0000
        /*0020*/ 	.short	0x0001
        /*0022*/ 	.short	0x0000


//--------------------- .nv.info                  --------------------------
	.section	.nv.info,"",@"SHT_CUDA_INFO"
	.align	4


	//----- nvinfo : EIATTR_REGCOUNT
	.align		4
        /*0000*/ 	.byte	0x04, 0x2f
        /*0002*/ 	.short	(.L_4 - .L_3)
	.align		4
.L_3:
        /*0004*/ 	.word	index@(gluon_tcgen05)
        /*0008*/ 	.word	0x00000047


	//----- nvinfo : EIATTR_FRAME_SIZE
	.align		4
.L_4:
        /*000c*/ 	.byte	0x04, 0x11
        /*000e*/ 	.short	(.L_6 - .L_5)
	.align		4
.L_5:
        /*0010*/ 	.word	index@($__internal_2_$__cuda_sm10x_tcgen05_guardrail_trap_unallocated_columns_being_dealloced)
        /*0014*/ 	.word	0x00000000


	//----- nvinfo : EIATTR_FRAME_SIZE
	.align		4
.L_6:
        /*0018*/ 	.byte	0x04, 0x11
        /*001a*/ 	.short	(.L_8 - .L_7)
	.align		4
.L_7:
        /*001c*/ 	.word	index@($__internal_1_$__cuda_sm10x_tcgen05_guardrail_trap_phase_invalid_during_alloc)
        /*0020*/ 	.word	0x00000000


	//----- nvinfo : EIATTR_FRAME_SIZE
	.align		4
.L_8:
        /*0024*/ 	.byte	0x04, 0x11
        /*0026*/ 	.short	(.L_10 - .L_9)
	.align		4
.L_9:
        /*0028*/ 	.word	index@($__internal_0_$__cuda_sm10x_tcgen05_guardrail_trap_col_being_dealloced_not_returned_by_alloc)
        /*002c*/ 	.word	0x00000000


	//----- nvinfo : EIATTR_FRAME_SIZE
	.align		4
.L_10:
        /*0030*/ 	.byte	0x04, 0x11
        /*0032*/ 	.short	(.L_12 - .L_11)
	.align		4
.L_11:
        /*0034*/ 	.word	index@(gluon_tcgen05)
        /*0038*/ 	.word	0x00000000


	//----- nvinfo : EIATTR_MIN_STACK_SIZE
	.align		4
.L_12:
        /*003c*/ 	.byte	0x04, 0x12
        /*003e*/ 	.short	(.L_14 - .L_13)
	.align		4
.L_13:
        /*0040*/ 	.word	index@(gluon_tcgen05)
        /*0044*/ 	.word	0x00000000
.L_14:


//--------------------- .nv.info.gluon_tcgen05    --------------------------
	.section	.nv.info.gluon_tcgen05,"",@"SHT_CUDA_INFO"
	.sectionflags	@""
	.align	4


	//----- nvinfo : EIATTR_CUDA_API_VERSION
	.align		4
        /*0000*/ 	.byte	0x04, 0x37
        /*0002*/ 	.short	(.L_16 - .L_15)
.L_15:
        /*0004*/ 	.word	0x00000081


	//----- nvinfo : EIATTR_KPARAM_INFO
	.align		4
.L_16:
        /*0008*/ 	.byte	0x04, 0x17
        /*000a*/ 	.short	(.L_18 - .L_17)
.L_17:
        /*000c*/ 	.word	0x00000000
        /*0010*/ 	.short	0x000a
        /*0012*/ 	.short	0x0048
        /*0014*/ 	.byte	0x00, 0xf4, 0x21, 0x00


	//----- nvinfo : EIATTR_KPARAM_INFO
	.align		4
.L_18:
        /*0018*/ 	.byte	0x04, 0x17
        /*001a*/ 	.short	(.L_20 - .L_19)
.L_19:
        /*001c*/ 	.word	0x00000000
        /*0020*/ 	.short	0x0009
        /*0022*/ 	.short	0x0040
        /*0024*/ 	.byte	0x00, 0xf4, 0x21, 0x00


	//----- nvinfo : EIATTR_KPARAM_INFO
	.align		4
.L_20:
        /*0028*/ 	.byte	0x04, 0x17
        /*002a*/ 	.short	(.L_22 - .L_21)
.L_21:
        /*002c*/ 	.word	0x00000000
        /*0030*/ 	.short	0x0008
        /*0032*/ 	.short	0x0038
        /*0034*/ 	.byte	0x00, 0xf0, 0x21, 0x00


	//----- nvinfo : EIATTR_KPARAM_INFO
	.align		4
.L_22:
        /*0038*/ 	.byte	0x04, 0x17
        /*003a*/ 	.short	(.L_24 - .L_23)
.L_23:
        /*003c*/ 	.word	0x00000000
        /*0040*/ 	.short	0x0007
        /*0042*/ 	.short	0x0030
        /*0044*/ 	.byte	0x00, 0xf0, 0x21, 0x00


	//----- nvinfo : EIATTR_KPARAM_INFO
	.align		4
.L_24:
        /*0048*/ 	.byte	0x04, 0x17
        /*004a*/ 	.short	(.L_26 - .L_25)
.L_25:
        /*004c*/ 	.word	0x00000000
        /*0050*/ 	.short	0x0006
        /*0052*/ 	.short	0x0028
        /*0054*/ 	.byte	0x00, 0xf0, 0x21, 0x00


	//----- nvinfo : EIATTR_KPARAM_INFO
	.align		4
.L_26:
        /*0058*/ 	.byte	0x04, 0x17
        /*005a*/ 	.short	(.L_28 - .L_27)
.L_27:
        /*005c*/ 	.word	0x00000000
        /*0060*/ 	.short	0x0005
        /*0062*/ 	.short	0x0020
        /*0064*/ 	.byte	0x00, 0xf0, 0x11, 0x00


	//----- nvinfo : EIATTR_KPARAM_INFO
	.align		4
.L_28:
        /*0068*/ 	.byte	0x04, 0x17
        /*006a*/ 	.short	(.L_30 - .L_29)
.L_29:
        /*006c*/ 	.word	0x00000000
        /*0070*/ 	.short	0x0004
        /*0072*/ 	.short	0x001c
        /*0074*/ 	.byte	0x00, 0xf0, 0x11, 0x00


	//----- nvinfo : EIATTR_KPARAM_INFO
	.align		4
.L_30:
        /*0078*/ 	.byte	0x04, 0x17
        /*007a*/ 	.short	(.L_32 - .L_31)
.L_31:
        /*007c*/ 	.word	0x00000000
        /*0080*/ 	.short	0x0003
        /*0082*/ 	.short	0x0018
        /*0084*/ 	.byte	0x00, 0xf0, 0x11, 0x00


	//----- nvinfo : EIATTR_KPARAM_INFO
	.align		4
.L_32:
        /*0088*/ 	.byte	0x04, 0x17
        /*008a*/ 	.short	(.L_34 - .L_33)
.L_33:
        /*008c*/ 	.word	0x00000000
        /*0090*/ 	.short	0x0002
        /*0092*/ 	.short	0x0010
        /*0094*/ 	.byte	0x00, 0xf4, 0x21, 0x00


	//----- nvinfo : EIATTR_KPARAM_INFO
	.align		4
.L_34:
        /*0098*/ 	.byte	0x04, 0x17
        /*009a*/ 	.short	(.L_36 - .L_35)
.L_35:
        /*009c*/ 	.word	0x00000000
        /*00a0*/ 	.short	0x0001
        /*00a2*/ 	.short	0x0008
        /*00a4*/ 	.byte	0x00, 0xf4, 0x21, 0x00


	//----- nvinfo : EIATTR_KPARAM_INFO
	.align		4
.L_36:
        /*00a8*/ 	.byte	0x04, 0x17
        /*00aa*/ 	.short	(.L_38 - .L_37)
.L_37:
        /*00ac*/ 	.word	0x00000000
        /*00b0*/ 	.short	0x0000
        /*00b2*/ 	.short	0x0000
        /*00b4*/ 	.byte	0x00, 0xf4, 0x21, 0x00


	//----- nvinfo : EIATTR_AT_ENTRY_FRAGMENTS
	.align		4
.L_38:
        /*00b8*/ 	.byte	0x04, 0x4f
        /*00ba*/ 	.short	(.L_40 - .L_39)


	//   ....[0]....
.L_39:
        /*00bc*/ 	.word	0x00000004


	//----- nvinfo : EIATTR_RESERVED_SMEM_USED
	.align		4
.L_40:
        /*00c0*/ 	.byte	0x01, 0x41
	.zero		2


	//----- nvinfo : EIATTR_SPARSE_MMA_MASK
	.align		4
        /*00c4*/ 	.byte	0x03, 0x50
        /*00c6*/ 	.short	0x0000


	//----- nvinfo : EIATTR_TCGEN05_1CTA_USED
	.align		4
        /*00c8*/ 	.byte	0x01, 0x51
	.zero		2


	//----- nvinfo : EIATTR_MAXREG_COUNT
	.align		4
        /*00cc*/ 	.byte	0x03, 0x1b
        /*00ce*/ 	.short	0x00ff


	//----- nvinfo : EIATTR_NUM_BARRIERS
	.align		4
        /*00d0*/ 	.byte	0x02, 0x4c
        /*00d2*/ 	.byte	0x01
	.zero		1


	//----- nvinfo : EIATTR_INT_WARP_WIDE_INSTR_OFFSETS
	.align		4
        /*00d4*/ 	.byte	0x04, 0x31
        /*00d6*/ 	.short	(.L_42 - .L_41)


	//   ....[0]....
.L_41:
        /*00d8*/ 	.word	0x00001620


	//   ....[1]....
        /*00dc*/ 	.word	0x00001640


	//   ....[2]....
        /*00e0*/ 	.word	0x000016c0


	//   ....[3]....
        /*00e4*/ 	.word	0x00001ab0


	//   ....[4]....
        /*00e8*/ 	.word	0x00001ac0


	//   ....[5]....
        /*00ec*/ 	.word	0x00001b20


	//   ....[6]....
        /*00f0*/ 	.word	0x00001b30


	//   ....[7]....
        /*00f4*/ 	.word	0x00001ce0


	//   ....[8]....
        /*00f8*/ 	.word	0x00001cf0


	//   ....[9]....
        /*00fc*/ 	.word	0x00001e80


	//   ....[10]....
        /*0100*/ 	.word	0x00001eb0


	//   ....[11]....
        /*0104*/ 	.word	0x00001ed0


	//   ....[12]....
        /*0108*/ 	.word	0x00001f10


	//   ....[13]....
        /*010c*/ 	.word	0x000020b0


	//   ....[14]....
        /*0110*/ 	.word	0x000020c0


	//   ....[15]....
        /*0114*/ 	.word	0x000024a0


	//   ....[16]....
        /*0118*/ 	.word	0x000024b0


	//   ....[17]....
        /*011c*/ 	.word	0x00002920


	//   ....[18]....
        /*0120*/ 	.word	0x00002970


	//----- nvinfo : EIATTR_COOP_GROUP_MASK_REGIDS
	.align		4
.L_42:
        /*0124*/ 	.byte	0x04, 0x29
        /*0126*/ 	.short	(.L_44 - .L_43)


	//   ....[0]....
.L_43:
        /*0128*/ 	.word	0xffffffff


	//   ....[1]....
        /*012c*/ 	.word	0xffffffff


	//   ....[2]....
        /*0130*/ 	.word	0xffffffff


	//   ....[3]....
        /*0134*/ 	.word	0xffffffff


	//   ....[4]....
        /*0138*/ 	.word	0xffffffff


	//   ....[5]....
        /*013c*/ 	.word	0xffffffff


	//   ....[6]....
        /*0140*/ 	.word	0xffffffff


	//   ....[7]....
        /*0144*/ 	.word	0xffffffff


	//   ....[8]....
        /*0148*/ 	.word	0xffffffff


	//   ....[9]....
        /*014c*/ 	.word	0xffffffff


	//----- nvinfo : EIATTR_COOP_GROUP_INSTR_OFFSETS
	.align		4
.L_44:
        /*0150*/ 	.byte	0x04, 0x28
        /*0152*/ 	.short	(.L_46 - .L_45)


	//   ....[0]....
.L_45:
        /*0154*/ 	.word	0x00000050


	//   ....[1]....
        /*0158*/ 	.word	0x00000310


	//   ....[2]....
        /*015c*/ 	.word	0x000004f0


	//   ....[3]....
        /*0160*/ 	.word	0x000009a0


	//   ....[4]....
        /*0164*/ 	.word	0x00000ae0


	//   ....[5]....
        /*0168*/ 	.word	0x00000f50


	//   ....[6]....
        /*016c*/ 	.word	0x00001090


	//   ....[7]....
        /*0170*/ 	.word	0x000014e0


	//   ....[8]....
        /*0174*/ 	.word	0x000027b0


	//   ....[9]....
        /*0178*/ 	.word	0x00002a20


	//----- nvinfo : EIATTR_VRC_CTA_INIT_COUNT
	.align		4
.L_46:
        /*017c*/ 	.byte	0x02, 0x4a
        /*017e*/ 	.byte	0x80
	.zero		1


	//----- nvinfo : EIATTR_MBARRIER_INSTR_OFFSETS
	.align		4
        /*0180*/ 	.byte	0x04, 0x39
        /*0182*/ 	.short	(.L_48 - .L_47)


	//   ....[0]....
.L_47:
        /*0184*/ 	.word	0x000016e0
        /*0188*/ 	.word	0x000000ff
        /*018c*/ 	.word	0x0000a000
        /*0190*/ 	.short	0x0100
        /*0192*/ 	.byte	0x08
	.zero		1


	//   ....[1]....
        /*0194*/ 	.word	0x000016f0
        /*0198*/ 	.word	0x000000ff
        /*019c*/ 	.word	0x0000a020
        /*01a0*/ 	.short	0x0100
        /*01a2*/ 	.byte	0x08
	.zero		1


	//   ....[2]....
        /*01a4*/ 	.word	0x000017a0
        /*01a8*/ 	.word	0x000000ff
        /*01ac*/ 	.word	0x0000a008
        /*01b0*/ 	.short	0x0100
        /*01b2*/ 	.byte	0x08
	.zero		1


	//   ....[3]....
        /*01b4*/ 	.word	0x000017b0
        /*01b8*/ 	.word	0x000000ff
        /*01bc*/ 	.word	0x0000a028
        /*01c0*/ 	.short	0x0100
        /*01c2*/ 	.byte	0x08
	.zero		1


	//   ....[4]....
        /*01c4*/ 	.word	0x00001890
        /*01c8*/ 	.word	0x000000ff
        /*01cc*/ 	.word	0x0000a010
        /*01d0*/ 	.short	0x0100
        /*01d2*/ 	.byte	0x08
	.zero		1


	//   ....[5]....
        /*01d4*/ 	.word	0x000018a0
        /*01d8*/ 	.word	0x000000ff
        /*01dc*/ 	.word	0x0000a030
        /*01e0*/ 	.short	0x0100
        /*01e2*/ 	.byte	0x08
	.zero		1


	//   ....[6]....
        /*01e4*/ 	.word	0x000019b0
        /*01e8*/ 	.word	0x000000ff
        /*01ec*/ 	.word	0x0000a018
        /*01f0*/ 	.short	0x0100
        /*01f2*/ 	.byte	0x08
	.zero		1


	//   ....[7]....
        /*01f4*/ 	.word	0x000019c0
        /*01f8*/ 	.word	0x000000ff
        /*01fc*/ 	.word	0x0000a038
        /*0200*/ 	.short	0x0100
        /*0202*/ 	.byte	0x08
	.zero		1


	//   ....[8]....
        /*0204*/ 	.word	0x00001bc0
        /*0208*/ 	.word	0x000000ff
        /*020c*/ 	.word	0x0000a000
        /*0210*/ 	.short	0x010a
        /*0212*/ 	.byte	0x08
	.zero		1


	//   ....[9]....
        /*0214*/ 	.word	0x00001d40
        /*0218*/ 	.word	0x000000ff
        /*021c*/ 	.word	0x0000a020
        /*0220*/ 	.short	0x010a
        /*0222*/ 	.byte	0x08
	.zero		1


	//   ....[10]....
        /*0224*/ 	.word	0x00001f90
        /*0228*/ 	.word	0x000000ff
        /*022c*/ 	.word	0x0000a000
        /*0230*/ 	.short	0x010a
        /*0232*/ 	.byte	0x10
	.zero		1


	//   ....[11]....
        /*0234*/ 	.word	0x00002100
        /*0238*/ 	.word	0x000000ff
        /*023c*/ 	.word	0x0000a020
        /*0240*/ 	.short	0x010a
        /*0242*/ 	.byte	0x10
	.zero		1


	//   ....[12]....
        /*0244*/ 	.word	0x000021e0
        /*0248*/ 	.word	0x000000ff
        /*024c*/ 	.word	0x0000a000
        /*0250*/ 	.short	0x0108
        /*0252*/ 	.byte	0x08
	.zero		1


	//   ....[13]....
        /*0254*/ 	.word	0x000021f0
        /*0258*/ 	.word	0x000000ff
        /*025c*/ 	.word	0x0000a020
        /*0260*/ 	.short	0x0108
        /*0262*/ 	.byte	0x08
	.zero		1


	//   ....[14]....
        /*0264*/ 	.word	0x00002240
        /*0268*/ 	.word	0x000000ff
        /*026c*/ 	.word	0x0000a008
        /*0270*/ 	.short	0x0108
        /*0272*/ 	.byte	0x08
	.zero		1


	//   ....[15]....
        /*0274*/ 	.word	0x00002250
        /*0278*/ 	.word	0x000000ff
        /*027c*/ 	.word	0x0000a028
        /*0280*/ 	.short	0x0108
        /*0282*/ 	.byte	0x08
	.zero		1


	//   ....[16]....
        /*0284*/ 	.word	0x000022a0
        /*0288*/ 	.word	0x000000ff
        /*028c*/ 	.word	0x0000a010
        /*0290*/ 	.short	0x0108
        /*0292*/ 	.byte	0x08
	.zero		1


	//   ....[17]....
        /*0294*/ 	.word	0x000022b0
        /*0298*/ 	.word	0x000000ff
        /*029c*/ 	.word	0x0000a030
        /*02a0*/ 	.short	0x0108
        /*02a2*/ 	.byte	0x08
	.zero		1


	//   ....[18]....
        /*02a4*/ 	.word	0x00002300
        /*02a8*/ 	.word	0x000000ff
        /*02ac*/ 	.word	0x0000a018
        /*02b0*/ 	.short	0x0108
        /*02b2*/ 	.byte	0x08
	.zero		1


	//   ....[19]....
        /*02b4*/ 	.word	0x00002310
        /*02b8*/ 	.word	0x000000ff
        /*02bc*/ 	.word	0x0000a038
        /*02c0*/ 	.short	0x0108
        /*02c2*/ 	.byte	0x08
	.zero		1


	//   ....[20]....
        /*02c4*/ 	.word	0x00002a40
        /*02c8*/ 	.word	0x000000ff
        /*02cc*/ 	.word	0x0000a000
        /*02d0*/ 	.short	0x010a
        /*02d2*/ 	.byte	0x08
	.zero		1


	//   ....[21]....
        /*02d4*/ 	.word	0x00002a70
        /*02d8*/ 	.word	0x000000ff
        /*02dc*/ 	.word	0x0000a020
        /*02e0*/ 	.short	0x010a
        /*02e2*/ 	.byte	0x08
	.zero		1


	//   ....[22]....
        /*02e4*/ 	.word	0x00002aa0
        /*02e8*/ 	.word	0x000000ff
        /*02ec*/ 	.word	0x0000a000
        /*02f0*/ 	.short	0x010a
        /*02f2*/ 	.byte	0x10
	.zero		1


	//   ....[23]....
        /*02f4*/ 	.word	0x00002ad0
        /*02f8*/ 	.word	0x000000ff
        /*02fc*/ 	.word	0x0000a020
        /*0300*/ 	.short	0x010a
        /*0302*/ 	.byte	0x10
	.zero		1


	//----- nvinfo : EIATTR_NUM_MBARRIERS
	.align		4
.L_48:
        /*0304*/ 	.byte	0x03, 0x38
        /*0306*/ 	.short	0x0008


	//----- nvinfo : EIATTR_EXIT_INSTR_OFFSETS
	.align		4
        /*0308*/ 	.byte	0x04, 0x1c
        /*030a*/ 	.short	(.L_50 - .L_49)


	//   ....[0]....
.L_49:
        /*030c*/ 	.word	0x00002a30


	//----- nvinfo : EIATTR_REQNTID
	.align		4
.L_50:
        /*0310*/ 	.byte	0x04, 0x10
        /*0312*/ 	.short	(.L_52 - .L_51)
.L_51:
        /*0314*/ 	.word	0x00000100
        /*0318*/ 	.word	0x00000001
        /*031c*/ 	.word	0x00000001


	//----- nvinfo : EIATTR_CRS_STACK_SIZE
	.align		4
.L_52:
        /*0320*/ 	.byte	0x04, 0x1e
        /*0322*/ 	.short	(.L_54 - .L_53)
.L_53:
        /*0324*/ 	.word	0x00000000


	//----- nvinfo : EIATTR_CBANK_PARAM_SIZE
	.align		4
.L_54:
        /*0328*/ 	.byte	0x03, 0x19
        /*032a*/ 	.short	0x0050


	//----- nvinfo : EIATTR_PARAM_CBANK
	.align		4
        /*032c*/ 	.byte	0x04, 0x0a
        /*032e*/ 	.short	(.L_56 - .L_55)
	.align		4
.L_55:
        /*0330*/ 	.word	index@(.nv.constant0.gluon_tcgen05)
        /*0334*/ 	.short	0x0380
        /*0336*/ 	.short	0x0050


	//----- nvinfo : EIATTR_SW_WAR
	.align		4
.L_56:
        /*0338*/ 	.byte	0x04, 0x36
        /*033a*/ 	.short	(.L_58 - .L_57)
.L_57:
        /*033c*/ 	.word	0x00000008
.L_58:


//--------------------- .nv.compat                --------------------------
	.section	.nv.compat,"",@"SHT_CUDA_COMPAT_INFO"
	.align	4
        /*0000*/ 	.byte	0x02, 0x02, 0x02, 0x00, 0x02, 0x05, 0x05, 0x00, 0x02, 0x03, 0x03, 0x00, 0x02, 0x06, 0x01, 0x00


//--------------------- .nv.callgraph             --------------------------
	.section	.nv.callgraph,"",@"SHT_CUDA_CALLGRAPH"
	.align	4
	.sectionentsize	8
	.align		4
        /*0000*/ 	.word	0x00000000
	.align		4
        /*0004*/ 	.word	0xffffffff
	.align		4
        /*0008*/ 	.word	0x00000000
	.align		4
        /*000c*/ 	.word	0xfffffffe
	.align		4
        /*0010*/ 	.word	0x00000000
	.align		4
        /*0014*/ 	.word	0xfffffffd
	.align		4
        /*0018*/ 	.word	0x00000000
	.align		4
        /*001c*/ 	.word	0xfffffffc


//--------------------- .text.gluon_tcgen05       --------------------------
	.section	.text.gluon_tcgen05,"ax",@progbits
	.align	128
        .global         gluon_tcgen05
        .type           gluon_tcgen05,@function
        .size           gluon_tcgen05,(.L_x_85 - gluon_tcgen05)
        .other          gluon_tcgen05,@"STO_CUDA_ENTRY STV_DEFAULT"
gluon_tcgen05:
.text.gluon_tcgen05:
[----:B------:R-:W1:Y:S01]  /*0000*/  LDC R1, c[0x0][0x37c] ;  /* 0x0000df00ff017b82 */ /* 0x000e620000000800 */
[----:B------:R-:W2:Y:S02]  /*0010*/  S2R R0, SR_TID.X ;  /* 0x0000000000007919 */ /* 0x000ea40000002100 */
[----:B--2---:R-:W-:-:S13]  /*0020*/  ISETP.GE.U32.AND P2, PT, R0, 0x20, PT ;  /* 0x000000200000780c */ /* 0x004fda0003f46070 */
[----:B------:R-:W-:Y:S05]  /*0030*/  @P2 BRA `(.L_x_0) ;  /* 0x0000000000b82947 */ /* 0x000fea0003800000 */
[----:B------:R-:W2:Y:S01]  /*0040*/  S2UR UR6, SR_CgaCtaId ;  /* 0x00000000000679c3 */ /* 0x000ea20000008800 */
[----:B------:R-:W-:Y:S01]  /*0050*/  NOP ;  /* 0x0000000000007918 */ /* 0x000fe20000000000 */
[----:B------:R-:W-:Y:S02]  /*0060*/  UMOV UR4, 0x40 ;  /* 0x0000004000047882 */ /* 0x000fe40000000000 */
[----:B--2---:R-:W-:-:S09]  /*0070*/  ULEA UR4, UR6, UR4, 0x18 ;  /* 0x0000000406047291 */ /* 0x004fd2000f8ec0ff */
[----:B------:R-:W2:Y:S01]  /*0080*/  LDS.U8 R2, [UR4] ;  /* 0x00000004ff027984 */ /* 0x000ea20008000000 */
[----:B------:R-:W-:Y:S02]  /*0090*/  UMOV UR4, 0x400 ;  /* 0x0000040000047882 */ /* 0x000fe40000000000 */
[----:B------:R-:W-:Y:S01]  /*00a0*/  ULEA UR4, UR6, UR4, 0x18 ;  /* 0x0000000406047291 */ /* 0x000fe2000f8ec0ff */
[----:B--2---:R-:W-:-:S13]  /*00b0*/  ISETP.NE.AND P0, PT, R2, RZ, PT ;  /* 0x000000ff0200720c */ /* 0x004fda0003f05270 */
[----:B------:R-:W-:Y:S05]  /*00c0*/  @P0 BRA `(.L_x_1) ;  /* 0x00000000007c0947 */ /* 0x000fea0003800000 */
[----:B------:R-:W-:-:S13]  /*00d0*/  ELECT P0, URZ, PT ;  /* 0x0000000000ff782f */ /* 0x000fda0003800000 */
[----:B------:R-:W-:Y:S05]  /*00e0*/  @!P0 BRA `(.L_x_2) ;  /* 0x0000000000848947 */ /* 0x000fea0003800000 */
[----:B------:R-:W-:Y:S01]  /*00f0*/  UMOV UR5, 0x8 ;  /* 0x0000000800057882 */ /* 0x000fe20000000000 */
[----:B------:R-:W-:Y:S02]  /*0100*/  IMAD.MOV.U32 R5, RZ, RZ, 0x1 ;  /* 0x00000001ff057424 */ /* 0x000fe400078e00ff */
[----:B------:R-:W-:Y:S02]  /*0110*/  IMAD.MOV.U32 R3, RZ, RZ, 0xff ;  /* 0x000000ffff037424 */ /* 0x000fe400078e00ff */
[----:B------:R-:W-:Y:S04]  /*0120*/  DEPBAR.LE SB2, 0x36 ;  /* 0x0000ad800000791a */ /* 0x000fe80000000000 */
[----:B------:R-:W2:Y:S02]  /*0130*/  UTCATOMSWS.FIND_AND_SET.ALIGN UP0, UR5, UR5 ;  /* 0x00000005000575e3 */ /* 0x000ea40008000800 */
[----:B--2---:R-:W-:-:S04]  /*0140*/  PLOP3.LUT P0, PT, PT, PT, UP0, 0x80, 0x8 ;  /* 0x000000000008781c */ /* 0x004fc80003f0f008 */
[----:B------:R-:W-:-:S04]  /*0150*/  SEL R2, RZ, 0xffffffff, !P0 ;  /* 0xffffffffff027807 */ /* 0x000fc80004000000 */
[----:B------:R-:W-:Y:S01]  /*0160*/  ISETP.NE.AND P0, PT, R2, RZ, PT ;  /* 0x000000ff0200720c */ /* 0x000fe20003f05270 */
[----:B------:R-:W-:-:S12]  /*0170*/  IMAD.U32 R2, RZ, RZ, UR5 ;  /* 0x00000005ff027e24 */ /* 0x000fd8000f8e00ff */
[----:B------:R-:W-:Y:S05]  /*0180*/  @P0 BRA `(.L_x_3) ;  /* 0x0000000000240947 */ /* 0x000fea0003800000 */
.L_x_4:
[----:B------:R-:W-:Y:S05]  /*0190*/  NANOSLEEP 0x64 ;  /* 0x000000640000795d */ /* 0x000fea0003800000 */
[----:B------:R-:W-:-:S05]  /*01a0*/  UMOV UR5, 0x8 ;  /* 0x0000000800057882 */ /* 0x000fca0000000000 */
[----:B------:R-:W-:Y:S04]  /*01b0*/  DEPBAR.LE SB2, 0x36 ;  /* 0x0000ad800000791a */ /* 0x000fe80000000000 */
[----:B------:R-:W2:Y:S02]  /*01c0*/  UTCATOMSWS.FIND_AND_SET.ALIGN UP0, UR5, UR5 ;  /* 0x00000005000575e3 */ /* 0x000ea40008000800 */
[----:B--2---:R-:W-:-:S04]  /*01d0*/  PLOP3.LUT P0, PT, PT, PT, UP0, 0x80, 0x8 ;  /* 0x000000000008781c */ /* 0x004fc80003f0f008 */
[----:B------:R-:W-:-:S04]  /*01e0*/  SEL R2, RZ, 0xffffffff, !P0 ;  /* 0xffffffffff027807 */ /* 0x000fc80004000000 */
[----:B------:R-:W-:Y:S01]  /*01f0*/  ISETP.NE.AND P0, PT, R2, RZ, PT ;  /* 0x000000ff0200720c */ /* 0x000fe20003f05270 */
[----:B------:R-:W-:-:S12]  /*0200*/  IMAD.U32 R2, RZ, RZ, UR5 ;  /* 0x00000005ff027e24 */ /* 0x000fd8000f8e00ff */
[----:B------:R-:W-:Y:S05]  /*0210*/  @!P0 BRA `(.L_x_4) ;  /* 0xfffffffc00dc8947 */ /* 0x000fea000383ffff */
.L_x_3:
[C---:B------:R-:W-:Y:S01]  /*0220*/  VIADD R4, R2.reuse, 0x10 ;  /* 0x0000001002047836 */ /* 0x040fe20000000000 */
[----:B------:R-:W-:Y:S01]  /*0230*/  UMOV UR5, 0x50 ;  /* 0x0000005000057882 */ /* 0x000fe20000000000 */
[----:B------:R-:W-:Y:S01]  /*0240*/  SHF.L.U32 R3, R3, R2, RZ ;  /* 0x0000000203037219 */ /* 0x000fe200000006ff */
[----:B------:R-:W-:Y:S01]  /*0250*/  ULEA UR5, UR6, UR5, 0x18 ;  /* 0x0000000506057291 */ /* 0x000fe2000f8ec0ff */
[----:B------:R-:W-:Y:S01]  /*0260*/  IMAD.SHL.U32 R2, R2, 0x20, RZ ;  /* 0x0000002002027824 */ /* 0x000fe200078e00ff */
[----:B------:R-:W-:-:S04]  /*0270*/  SHF.L.U32 R4, R5, R4, RZ ;  /* 0x0000000405047219 */ /* 0x000fc800000006ff */
[----:B------:R-:W-:-:S05]  /*0280*/  LOP3.LUT R3, R4, R3, RZ, 0xfc, !PT ;  /* 0x0000000304037212 */ /* 0x000fca00078efcff */
[----:B------:R2:W-:Y:S04]  /*0290*/  ATOMS.OR RZ, [UR5], R3 ;  /* 0x00000003ffff798c */ /* 0x0005e8000b000005 */
[----:B------:R2:W-:Y:S01]  /*02a0*/  STS [UR4], R2 ;  /* 0x00000002ff007988 */ /* 0x0005e20008000804 */
[----:B------:R-:W-:Y:S05]  /*02b0*/  BRA `(.L_x_2) ;  /* 0x0000000000107947 */ /* 0x000fea0003800000 */
.L_x_1:
[----:B------:R-:W-:Y:S01]  /*02c0*/  IMAD.MOV.U32 R3, RZ, RZ, -0x1 ;  /* 0xffffffffff037424 */ /* 0x000fe200078e00ff */
[----:B------:R-:W-:-:S04]  /*02d0*/  MOV R2, 0x300 ;  /* 0x0000030000027802 */ /* 0x000fc80000000f00 */
[----:B------:R2:W-:Y:S03]  /*02e0*/  STS [UR4], R3 ;  /* 0x00000003ff007988 */ /* 0x0005e60008000804 */
[----:B-12---:R-:W-:Y:S05]  /*02f0*/  CALL.REL.NOINC `($__internal_1_$__cuda_sm10x_tcgen05_guardrail_trap_phase_invalid_during_alloc) ;  /* 0x00000028000c7944 */ /* 0x006fea0003c00000 */
.L_x_2:
[----:B------:R-:W-:Y:S05]  /*0300*/  WARPSYNC.ALL ;  /* 0x0000000000007948 */ /* 0x000fea0003800000 */
[----:B------:R-:W-:Y:S01]  /*0310*/  NOP ;  /* 0x0000000000007918 */ /* 0x000fe20000000000 */
.L_x_0:
[----:B------:R-:W3:Y:S08]  /*0320*/  S2UR UR4, SR_CgaCtaId ;  /* 0x00000000000479c3 */ /* 0x000ef00000008800 */
[----:B------:R-:W-:Y:S01]  /*0330*/  BAR.SYNC.DEFER_BLOCKING 0x0 ;  /* 0x0000000000007b1d */ /* 0x000fe20000010000 */
[----:B------:R-:W-:-:S05]  /*0340*/  LOP3.LUT R68, R0, 0xff, RZ, 0xc0, !PT ;  /* 0x000000ff00447812 */ /* 0x000fca00078ec0ff */
[----:B------:R-:W-:Y:S02]  /*0350*/  UMOV UR8, 0x400 ;  /* 0x0000040000087882 */ /* 0x000fe40000000000 */
[----:B------:R-:W4:Y:S08]  /*0360*/  LDC R10, c[0x0][0x3a0] ;  /* 0x0000e800ff0a7b82 */ /* 0x000f300000000800 */
[----:B------:R-:W5:Y:S01]  /*0370*/  S2UR UR9, SR_CTAID.Y ;  /* 0x00000000000979c3 */ /* 0x000f620000002600 */
[----:B---3--:R-:W-:-:S09]  /*0380*/  ULEA UR8, UR4, UR8, 0x18 ;  /* 0x0000000804087291 */ /* 0x008fd2000f8ec0ff */
[----:B--2---:R-:W2:Y:S01]  /*0390*/  LDS R3, [UR8] ;  /* 0x00000008ff037984 */ /* 0x004ea20008000800 */
[----:B------:R-:W-:Y:S06]  /*03a0*/  BAR.SYNC.DEFER_BLOCKING 0x0 ;  /* 0x0000000000007b1d */ /* 0x000fec0000010000 */
[----:B------:R-:W-:Y:S05]  /*03b0*/  @P2 BRA `(.L_x_5) ;  /* 0x0000000000182947 */ /* 0x000fea0003800000 */
[----:B------:R-:W-:Y:S01]  /*03c0*/  ELECT P0, URZ, PT ;  /* 0x0000000000ff782f */ /* 0x000fe20003800000 */
[----:B------:R-:W-:Y:S01]  /*03d0*/  IMAD.MOV.U32 R2, RZ, RZ, 0x1 ;  /* 0x00000001ff027424 */ /* 0x000fe200078e00ff */
[----:B------:R-:W-:Y:S01]  /*03e0*/  UMOV UR5, 0x40 ;  /* 0x0000004000057882 */ /* 0x000fe20000000000 */
[----:B------:R-:W-:Y:S01]  /*03f0*/  UVIRTCOUNT.DEALLOC.SMPOOL 0x80 ;  /* 0x000000800000784c */ /* 0x000fe20000000000 */
[----:B------:R-:W-:-:S09]  /*0400*/  ULEA UR5, UR4, UR5, 0x18 ;  /* 0x0000000504057291 */ /* 0x000fd2000f8ec0ff */
[----:B------:R3:W-:Y:S03]  /*0410*/  @P0 STS.U8 [UR5], R2 ;  /* 0x00000002ff000988 */ /* 0x0007e60008000005 */
.L_x_5:
[----:B------:R-:W3:Y:S01]  /*0420*/  S2UR UR4, SR_CTAID.Z ;  /* 0x00000000000479c3 */ /* 0x000ee20000002700 */
[----:B------:R-:W5:Y:S01]  /*0430*/  LDCU UR5, c[0x0][0x370] ;  /* 0x00006e00ff0577ac */ /* 0x000f620008000800 */
[----:B------:R-:W-:Y:S01]  /*0440*/  ISETP.GE.U32.AND P0, PT, R68, 0x20, PT ;  /* 0x000000204400780c */ /* 0x000fe20003f06070 */
[----:B----4-:R-:W-:Y:S01]  /*0450*/  VIADD R5, R10, 0xffffffff ;  /* 0xffffffff0a057836 */ /* 0x010fe20000000000 */
[C---:B------:R-:W-:Y:S01]  /*0460*/  ISETP.NE.U32.AND P3, PT, R68.reuse, RZ, PT ;  /* 0x000000ff4400720c */ /* 0x040fe20003f65070 */
[----:B------:R-:W3:Y:S01]  /*0470*/  LDCU UR6, c[0x0][0x374] ;  /* 0x00006e80ff0677ac */ /* 0x000ee20008000800 */
[----:B------:R-:W-:Y:S01]  /*0480*/  LEA R4, R68, UR8, 0x2 ;  /* 0x0000000844047c11 */ /* 0x000fe2000f8e10ff */
[----:B------:R-:W-:Y:S01]  /*0490*/  BSSY.RECONVERGENT B0, `(.L_x_6) ;  /* 0x0000015000007945 */ /* 0x000fe20003800200 */
[----:B------:R-:W5:Y:S01]  /*04a0*/  S2UR UR13, SR_CTAID.X ;  /* 0x00000000000d79c3 */ /* 0x000f620000002500 */
[----:B------:R-:W4:Y:S01]  /*04b0*/  LDCU.64 UR10, c[0x0][0x3c0] ;  /* 0x00007800ff0a77ac */ /* 0x000f220008000a00 */
[----:B--2---:R-:W-:-:S05]  /*04c0*/  R2UR UR24, R3 ;  /* 0x00000000031872ca */ /* 0x004fca00000e0000 */
[----:B------:R2:W-:Y:S01]  /*04d0*/  @!P0 STS [R4], RZ ;  /* 0x000000ff04008388 */ /* 0x0005e20000000800 */
[----:B------:R-:W1:Y:S01]  /*04e0*/  LDC R6, c[0x0][0x398] ;  /* 0x0000e600ff067b82 */ /* 0x000e620000000800 */
[----:B------:R-:W-:Y:S02]  /*04f0*/  NOP ;  /* 0x0000000000007918 */ /* 0x000fe40000000000 */
[----:B------:R2:W-:Y:S01]  /*0500*/  @!P3 STS [UR8+0x20], R5 ;  /* 0x00002005ff00b988 */ /* 0x0005e20008000808 */
[----:B---3-5:R-:W-:-:S04]  /*0510*/  UIMAD UR4, UR4, UR6, UR9 ;  /* 0x00000006040472a4 */ /* 0x028fc8000f8e0209 */
[----:B------:R-:W-:-:S04]  /*0520*/  UIMAD UR4, UR4, UR5, UR13 ;  /* 0x00000005040472a4 */ /* 0x000fc8000f8e020d */
[----:B------:R-:W-:-:S04]  /*0530*/  UIMAD UR4, UR4, 0x180, URZ ;  /* 0x00000180040478a4 */ /* 0x000fc8000f8e02ff */
[----:B----4-:R-:W-:Y:S01]  /*0540*/  UIADD3 UR20, UP0, UPT, UR4, UR10, URZ ;  /* 0x0000000a04147290 */ /* 0x010fe2000ff1e0ff */
[----:B-1----:R-:W-:-:S03]  /*0550*/  VIADD R6, R6, 0xffffffff ;  /* 0xffffffff06067836 */ /* 0x002fc60000000000 */
[----:B------:R-:W-:Y:S01]  /*0560*/  ULEA.HI.X.SX32 UR21, UR4, UR11, 0x1, UP0 ;  /* 0x0000000b04157291 */ /* 0x000fe200080f0eff */
[----:B--2---:R-:W-:Y:S11]  /*0570*/  @P3 BRA `(.L_x_7) ;  /* 0x0000000000183947 */ /* 0x004ff60003800000 */
[----:B------:R-:W1:Y:S01]  /*0580*/  LDS R2, [UR8+0x8] ;  /* 0x00000808ff027984 */ /* 0x000e620008000800 */
[----:B------:R-:W2:Y:S01]  /*0590*/  LDC.64 R8, c[0x0][0x380] ;  /* 0x0000e000ff087b82 */ /* 0x000ea20000000a00 */
[----:B------:R-:W-:Y:S02]  /*05a0*/  IMAD.MOV.U32 R3, RZ, RZ, 0x70 ;  /* 0x00000070ff037424 */ /* 0x000fe400078e00ff */
[----:B--2---:R2:W-:Y:S03]  /*05b0*/  STS.64 [UR8], R8 ;  /* 0x00000008ff007988 */ /* 0x0045e60008000a08 */
[----:B-1----:R-:W-:-:S05]  /*05c0*/  LOP3.LUT R2, R2, 0x10, R3, 0xd8, !PT ;  /* 0x0000001002027812 */ /* 0x002fca00078ed803 */
[----:B------:R2:W-:Y:S02]  /*05d0*/  STS [UR8+0x8], R2 ;  /* 0x00000802ff007988 */ /* 0x0005e40008000808 */
.L_x_7:
[----:B------:R-:W-:Y:S05]  /*05e0*/  BSYNC.RECONVERGENT B0 ;  /* 0x0000000000007941 */ /* 0x000fea0003800200 */
.L_x_6:
[----:B------:R-:W-:Y:S04]  /*05f0*/  BSSY.RECONVERGENT B0, `(.L_x_8) ;  /* 0x000000a000007945 */ /* 0x000fe80003800200 */
[----:B------:R-:W-:Y:S05]  /*0600*/  @P3 BRA `(.L_x_9) ;  /* 0x0000000000203947 */ /* 0x000fea0003800000 */
[----:B--2---:R-:W1:Y:S01]  /*0610*/  LDS R2, [UR8+0x34] ;  /* 0x00003408ff027984 */ /* 0x004e620008000800 */
[----:B------:R-:W-:Y:S02]  /*0620*/  IMAD.MOV.U32 R3, RZ, RZ, 0x1f000000 ;  /* 0x1f000000ff037424 */ /* 0x000fe400078e00ff */
[----:B------:R-:W-:Y:S01]  /*0630*/  @!P3 IMAD.MOV.U32 R7, RZ, RZ, 0x3f ;  /* 0x0000003fff07b424 */ /* 0x000fe200078e00ff */
[----:B------:R-:W2:Y:S02]  /*0640*/  @!P3 LDS R8, [UR8+0x38] ;  /* 0x00003808ff08b984 */ /* 0x000ea40008000800 */
[----:B-1----:R-:W-:Y:S02]  /*0650*/  LOP3.LUT R2, R2, 0xff000000, R3, 0xb8, !PT ;  /* 0xff00000002027812 */ /* 0x002fe400078eb803 */
[----:B--2---:R-:W-:-:S03]  /*0660*/  @!P3 LOP3.LUT R3, R8, 0xff, R7, 0xb8, !PT ;  /* 0x000000ff0803b812 */ /* 0x004fc600078eb807 */
[----:B------:R1:W-:Y:S04]  /*0670*/  STS [UR8+0x34], R2 ;  /* 0x00003402ff007988 */ /* 0x0003e80008000808 */
[----:B------:R1:W-:Y:S02]  /*0680*/  @!P3 STS [UR8+0x38], R3 ;  /* 0x00003803ff00b988 */ /* 0x0003e40008000808 */
.L_x_9:
[----:B------:R-:W-:Y:S05]  /*0690*/  BSYNC.RECONVERGENT B0 ;  /* 0x0000000000007941 */ /* 0x000fea0003800200 */
.L_x_8:
[----:B------:R-:W-:Y:S04]  /*06a0*/  BSSY.RECONVERGENT B0, `(.L_x_10) ;  /* 0x000000a000007945 */ /* 0x000fe80003800200 */
[----:B------:R-:W-:Y:S05]  /*06b0*/  @P3 BRA `(.L_x_11) ;  /* 0x0000000000203947 */ /* 0x000fea0003800000 */
[----:B-12---:R-:W1:Y:S01]  /*06c0*/  LDS R2, [UR8+0x1c] ;  /* 0x00001c08ff027984 */ /* 0x006e620008000800 */
[----:B------:R-:W2:Y:S03]  /*06d0*/  LDC.64 R8, c[0x0][0x3a8] ;  /* 0x0000ea00ff087b82 */ /* 0x000ea60000000a00 */
[----:B------:R3:W-:Y:S01]  /*06e0*/  STS [UR8+0x24], R6 ;  /* 0x00002406ff007988 */ /* 0x0007e20008000808 */
[--C-:B--2---:R-:W-:Y:S02]  /*06f0*/  SHF.R.U32.HI R7, RZ, 0x4, R9.reuse ;  /* 0x00000004ff077819 */ /* 0x104fe40000011609 */
[----:B------:R-:W-:-:S05]  /*0700*/  SHF.R.U64 R3, R8, 0x4, R9 ;  /* 0x0000000408037819 */ /* 0x000fca0000001209 */
[----:B------:R3:W-:Y:S01]  /*0710*/  STS [UR8+0xc], R3 ;  /* 0x00000c03ff007988 */ /* 0x0007e20008000808 */
[----:B-1----:R-:W-:-:S05]  /*0720*/  LOP3.LUT R2, R2, 0xf, R7, 0xb8, !PT ;  /* 0x0000000f02027812 */ /* 0x002fca00078eb807 */
[----:B------:R3:W-:Y:S02]  /*0730*/  STS [UR8+0x1c], R2 ;  /* 0x00001c02ff007988 */ /* 0x0007e40008000808 */
.L_x_11:
[----:B------:R-:W-:Y:S05]  /*0740*/  BSYNC.RECONVERGENT B0 ;  /* 0x0000000000007941 */ /* 0x000fea0003800200 */
.L_x_10:
[----:B------:R-:W-:Y:S04]  /*0750*/  BSSY.RECONVERGENT B1, `(.L_x_12) ;  /* 0x000001d000017945 */ /* 0x000fe80003800200 */
[----:B------:R-:W-:Y:S04]  /*0760*/  BSSY.RELIABLE B0, `(.L_x_13) ;  /* 0x0000018000007945 */ /* 0x000fe80003800100 */
[----:B------:R-:W-:Y:S05]  /*0770*/  @P3 BRA `(.L_x_14) ;  /* 0x00000000001c3947 */ /* 0x000fea0003800000 */
[----:B-123--:R-:W1:Y:S02]  /*0780*/  LDS R2, [UR8+0x34] ;  /* 0x00003408ff027984 */ /* 0x00ee640008000800 */
[----:B-1----:R-:W-:-:S05]  /*0790*/  LOP3.LUT R2, R2, 0x7, RZ, 0xb8, !PT ;  /* 0x0000000702027812 */ /* 0x002fca00078eb8ff */
[----:B------:R1:W-:Y:S01]  /*07a0*/  STS [UR8+0x34], R2 ;  /* 0x00003402ff007988 */ /* 0x0003e20008000808 */
[----:B------:R-:W-:Y:S05]  /*07b0*/  @P3 BRA `(.L_x_15) ;  /* 0x00000000001c3947 */ /* 0x000fea0003800000 */
[----:B-1----:R-:W1:Y:S02]  /*07c0*/  LDS R2, [UR8+0x34] ;  /* 0x00003408ff027984 */ /* 0x002e640008000800 */
[----:B-1----:R-:W-:-:S05]  /*07d0*/  LOP3.LUT R2, R2, 0x38, RZ, 0xb8, !PT ;  /* 0x0000003802027812 */ /* 0x002fca00078eb8ff */
[----:B------:R4:W-:Y:S02]  /*07e0*/  STS [UR8+0x34], R2 ;  /* 0x00003402ff007988 */ /* 0x0009e40008000808 */
.L_x_14:
[----:B------:R-:W-:Y:S05]  /*07f0*/  @P3 BRA `(.L_x_16) ;  /* 0x00000000001c3947 */ /* 0x000fea0003800000 */
[----:B-1234-:R-:W1:Y:S02]  /*0800*/  LDS R2, [UR8+0x8] ;  /* 0x00000808ff027984 */ /* 0x01ee640008000800 */
[----:B-1----:R-:W-:-:S05]  /*0810*/  LOP3.LUT R2, R2, 0x780, RZ, 0xb8, !PT ;  /* 0x0000078002027812 */ /* 0x002fca00078eb8ff */
[----:B------:R2:W-:Y:S02]  /*0820*/  STS [UR8+0x8], R2 ;  /* 0x00000802ff007988 */ /* 0x0005e40008000808 */
.L_x_15:
[----:B------:R-:W-:Y:S05]  /*0830*/  @P3 BRA `(.L_x_17) ;  /* 0x0000000000283947 */ /* 0x000fea0003800000 */
[----:B-12---:R-:W1:Y:S02]  /*0840*/  LDS R2, [UR8+0x8] ;  /* 0x00000808ff027984 */ /* 0x006e640008000800 */
[----:B-1----:R-:W-:-:S05]  /*0850*/  LOP3.LUT R2, R2, 0x1800, RZ, 0xb8, !PT ;  /* 0x0000180002027812 */ /* 0x002fca00078eb8ff */
[----:B------:R5:W-:Y:S02]  /*0860*/  STS [UR8+0x8], R2 ;  /* 0x00000802ff007988 */ /* 0x000be40008000808 */
.L_x_16:
[----:B------:R-:W-:Y:S05]  /*0870*/  @P3 BREAK.RELIABLE B0 ;  /* 0x0000000000003942 */ /* 0x000fea0003800100 */
[----:B------:R-:W-:Y:S05]  /*0880*/  @P3 BRA `(.L_x_18) ;  /* 0x0000000000243947 */ /* 0x000fea0003800000 */
[----:B-1-3--:R-:W1:Y:S01]  /*0890*/  LDS R3, [UR8+0x8] ;  /* 0x00000808ff037984 */ /* 0x00ae620008000800 */
[----:B--2-45:R-:W-:-:S05]  /*08a0*/  IMAD.MOV.U32 R2, RZ, RZ, 0x6000 ;  /* 0x00006000ff027424 */ /* 0x034fca00078e00ff */
[----:B-1----:R-:W-:-:S04]  /*08b0*/  LOP3.LUT R2, R3, 0x2000, R2, 0xd8, !PT ;  /* 0x0000200003027812 */ /* 0x002fc800078ed802 */
[----:B------:R-:W-:-:S05]  /*08c0*/  LOP3.LUT R2, R2, 0x400000, RZ, 0xb8, !PT ;  /* 0x0040000002027812 */ /* 0x000fca00078eb8ff */
[----:B------:R3:W-:Y:S02]  /*08d0*/  STS [UR8+0x8], R2 ;  /* 0x00000802ff007988 */ /* 0x0007e40008000808 */
.L_x_17:
[----:B------:R-:W-:Y:S05]  /*08e0*/  BSYNC.RELIABLE B0 ;  /* 0x0000000000007941 */ /* 0x000fea0003800100 */
.L_x_13:
[----:B-123--:R-:W1:Y:S02]  /*08f0*/  @!P3 LDS R2, [UR8+0x8] ;  /* 0x00000808ff02b984 */ /* 0x00ee640008000800 */
[----:B-1----:R-:W-:-:S05]  /*0900*/  @!P3 LOP3.LUT R2, R2, 0x8000, RZ, 0xb8, !PT ;  /* 0x000080000202b812 */ /* 0x002fca00078eb8ff */
[----:B------:R1:W-:Y:S02]  /*0910*/  @!P3 STS [UR8+0x8], R2 ;  /* 0x00000802ff00b988 */ /* 0x0003e40008000808 */
.L_x_18:
[----:B------:R-:W-:Y:S05]  /*0920*/  BSYNC.RECONVERGENT B1 ;  /* 0x0000000000017941 */ /* 0x000fea0003800200 */
.L_x_12:
[----:B------:R-:W-:Y:S05]  /*0930*/  WARPSYNC.ALL ;  /* 0x0000000000007948 */ /* 0x000fea0003800000 */
[----:B------:R-:W-:Y:S01]  /*0940*/  NOP ;  /* 0x0000000000007918 */ /* 0x000fe20000000000 */
[----:B------:R-:W1:Y:S02]  /*0950*/  LDC R7, c[0x0][0x39c] ;  /* 0x0000e700ff077b82 */ /* 0x000e640000000800 */
[----:B-1----:R-:W-:Y:S01]  /*0960*/  VIADD R7, R7, 0xffffffff ;  /* 0xffffffff07077836 */ /* 0x002fe20000000000 */
[----:B------:R-:W-:Y:S06]  /*0970*/  @P0 BRA `(.L_x_19) ;  /* 0x0000000000300947 */ /* 0x000fec0003800000 */
[----:B--2345:R-:W1:Y:S01]  /*0980*/  S2R R2, SR_LANEID ;  /* 0x0000000000027919 */ /* 0x03ce620000000000 */
[----:B------:R-:W-:Y:S05]  /*0990*/  WARPSYNC.ALL ;  /* 0x0000000000007948 */ /* 0x000fea0003800000 */
[----:B------:R-:W-:Y:S01]  /*09a0*/  NOP ;  /* 0x0000000000007918 */ /* 0x000fe20000000000 */
[----:B-1----:R-:W-:-:S05]  /*09b0*/  IMAD.SHL.U32 R8, R2, 0x4, RZ ;  /* 0x0000000402087824 */ /* 0x002fca00078e00ff */
[----:B------:R-:W1:Y:S01]  /*09c0*/  LDS R9, [R8+UR8] ;  /* 0x0000000808097984 */ /* 0x000e620008000800 */
[----:B------:R-:W-:-:S05]  /*09d0*/  IADD3 R2, P1, PT, R8, UR20, RZ ;  /* 0x0000001408027c10 */ /* 0x000fca000ff3e0ff */
[----:B------:R-:W-:-:S05]  /*09e0*/  IMAD.X R3, RZ, RZ, UR21, P1 ;  /* 0x00000015ff037e24 */ /* 0x000fca00088e06ff */
[----:B-1----:R1:W2:Y:S01]  /*09f0*/  ATOMG.E.EXCH.STRONG.GPU PT, RZ, [R2], R9 ;  /* 0x0000000902ff73a8 */ /* 0x0022a200041ee100 */
[----:B------:R-:W-:-:S04]  /*0a00*/  DEPBAR {5,4,3,2,1,0} ;  /* 0x0000003f0000791a */ /* 0x000fc80000000000 */
[----:B------:R-:W3:Y:S02]  /*0a10*/  CCTL.E.C.LDCU.IV.DEEP [UR20] ;  /* 0x0000000014007540 */ /* 0x000ee40009c08000 */
[----:B---3--:R1:W-:Y:S01]  /*0a20*/  UTMACCTL.IV [UR20] ;  /* 0x00000000140079b9 */ /* 0x0083e20008000000 */
[----:B------:R-:W-:Y:S01]  /*0a30*/  NOP ;  /* 0x0000000000007918 */ /* 0x000fe20000000000 */
.L_x_19:
[----:B------:R-:W-:Y:S05]  /*0a40*/  @P0 BRA `(.L_x_20) ;  /* 0x00000000000c0947 */ /* 0x000fea0003800000 */
[----:B------:R0:W-:Y:S01]  /*0a50*/  UTMACMDFLUSH ;  /* 0x00000000000079b7 */ /* 0x0001e20000000000 */
[----:B------:R-:W-:Y:S05]  /*0a60*/  @P0 BRA `(.L_x_20) ;  /* 0x0000000000040947 */ /* 0x000fea0003800000 */
[----:B------:R-:W-:-:S04]  /*0a70*/  DEPBAR.LE SB0, 0x0 ;  /* 0x000080000000791a */ /* 0x000fc80000000000 */
.L_x_20:
[----:B------:R-:W-:Y:S05]  /*0a80*/  WARPSYNC.ALL ;  /* 0x0000000000007948 */ /* 0x000fea0003800000 */
[----:B------:R-:W-:Y:S01]  /*0a90*/  NOP ;  /* 0x0000000000007918 */ /* 0x000fe20000000000 */
[----:B--2---:R-:W-:Y:S06]  /*0aa0*/  BAR.SYNC.DEFER_BLOCKING 0x0 ;  /* 0x0000000000007b1d */ /* 0x004fec0000010000 */
[----:B------:R-:W-:Y:S02]  /*0ab0*/  BSSY.RECONVERGENT B1, `(.L_x_21) ;  /* 0x000000b000017945 */ /* 0x000fe40003800200 */
[----:B------:R-:W-:Y:S06]  /*0ac0*/  BAR.SYNC.DEFER_BLOCKING 0x0 ;  /* 0x0000000000007b1d */ /* 0x000fec0000010000 */
[----:B------:R2:W-:Y:S01]  /*0ad0*/  @!P0 STS [R4], RZ ;  /* 0x000000ff04008388 */ /* 0x0005e20000000800 */
[----:B------:R-:W-:Y:S01]  /*0ae0*/  NOP ;  /* 0x0000000000007918 */ /* 0x000fe20000000000 */
[----:B------:R-:W-:Y:S05]  /*0af0*/  @P3 BRA `(.L_x_22) ;  /* 0x0000000000183947 */ /* 0x000fea0003800000 */
[----:B-1-345:R-:W1:Y:S01]  /*0b00*/  LDS R2, [UR8+0x8] ;  /* 0x00000808ff027984 */ /* 0x03ae620008000800 */
[----:B------:R-:W3:Y:S01]  /*0b10*/  LDC.64 R8, c[0x0][0x388] ;  /* 0x0000e200ff087b82 */ /* 0x000ee20000000a00 */
[----:B------:R-:W-:Y:S02]  /*0b20*/  IMAD.MOV.U32 R3, RZ, RZ, 0x70 ;  /* 0x00000070ff037424 */ /* 0x000fe400078e00ff */
[----:B---3--:R3:W-:Y:S03]  /*0b30*/  STS.64 [UR8], R8 ;  /* 0x00000008ff007988 */ /* 0x0087e60008000a08 */
[----:B-1----:R-:W-:-:S05]  /*0b40*/  LOP3.LUT R2, R2, 0x10, R3, 0xd8, !PT ;  /* 0x0000001002027812 */ /* 0x002fca00078ed803 */
[----:B------:R3:W-:Y:S02]  /*0b50*/  STS [UR8+0x8], R2 ;  /* 0x00000802ff007988 */ /* 0x0007e40008000808 */
.L_x_22:
[----:B-1----:R-:W-:Y:S05]  /*0b60*/  BSYNC.RECONVERGENT B1 ;  /* 0x0000000000017941 */ /* 0x002fea0003800200 */
.L_x_21:
[----:B------:R-:W-:Y:S04]  /*0b70*/  BSSY.RECONVERGENT B1, `(.L_x_23) ;  /* 0x000000a000017945 */ /* 0x000fe80003800200 */
[----:B------:R-:W-:Y:S05]  /*0b80*/  @P3 BRA `(.L_x_24) ;  /* 0x0000000000203947 */ /* 0x000fea0003800000 */
[----:B---345:R-:W1:Y:S01]  /*0b90*/  LDS R2, [UR8+0x34] ;  /* 0x00003408ff027984 */ /* 0x038e620008000800 */
[----:B------:R-:W-:Y:S02]  /*0ba0*/  IMAD.MOV.U32 R3, RZ, RZ, 0x7f000000 ;  /* 0x7f000000ff037424 */ /* 0x000fe400078e00ff */
[----:B------:R-:W-:Y:S01]  /*0bb0*/  @!P3 IMAD.MOV.U32 R8, RZ, RZ, 0x1f ;  /* 0x0000001fff08b424 */ /* 0x000fe200078e00ff */
[----:B------:R-:W3:Y:S02]  /*0bc0*/  @!P3 LDS R9, [UR8+0x38] ;  /* 0x00003808ff09b984 */ /* 0x000ee40008000800 */
[----:B-1----:R-:W-:Y:S02]  /*0bd0*/  LOP3.LUT R2, R2, 0xff000000, R3, 0xb8, !PT ;  /* 0xff00000002027812 */ /* 0x002fe400078eb803 */
[----:B---3--:R-:W-:-:S03]  /*0be0*/  @!P3 LOP3.LUT R3, R9, 0xff, R8, 0xb8, !PT ;  /* 0x000000ff0903b812 */ /* 0x008fc600078eb808 */
[----:B------:R1:W-:Y:S04]  /*0bf0*/  STS [UR8+0x34], R2 ;  /* 0x00003402ff007988 */ /* 0x0003e80008000808 */
[----:B------:R1:W-:Y:S02]  /*0c00*/  @!P3 STS [UR8+0x38], R3 ;  /* 0x00003803ff00b988 */ /* 0x0003e40008000808 */
.L_x_24:
[----:B------:R-:W-:Y:S05]  /*0c10*/  BSYNC.RECONVERGENT B1 ;  /* 0x0000000000017941 */ /* 0x000fea0003800200 */
.L_x_23:
[----:B------:R-:W-:Y:S04]  /*0c20*/  BSSY.RECONVERGENT B1, `(.L_x_25) ;  /* 0x0000004000017945 */ /* 0x000fe80003800200 */
[----:B------:R-:W-:Y:S05]  /*0c30*/  @P3 BRA `(.L_x_26) ;  /* 0x0000000000083947 */ /* 0x000fea0003800000 */
[----:B------:R1:W-:Y:S04]  /*0c40*/  STS [UR8+0x24], R5 ;  /* 0x00002405ff007988 */ /* 0x0003e80008000808 */
[----:B------:R1:W-:Y:S02]  /*0c50*/  STS [UR8+0x20], R7 ;  /* 0x00002007ff007988 */ /* 0x0003e40008000808 */
.L_x_26:
[----:B------:R-:W-:Y:S05]  /*0c60*/  BSYNC.RECONVERGENT B1 ;  /* 0x0000000000017941 */ /* 0x000fea0003800200 */
.L_x_25:
[----:B------:R-:W-:Y:S04]  /*0c70*/  BSSY.RECONVERGENT B2, `(.L_x_27) ;  /* 0x0000025000027945 */ /* 0x000fe80003800200 */
[----:B------:R-:W-:Y:S04]  /*0c80*/  BSSY.RELIABLE B1, `(.L_x_28) ;  /* 0x0000020000017945 */ /* 0x000fe80003800100 */
[----:B------:R-:W-:Y:S05]  /*0c90*/  @P3 BRA `(.L_x_29) ;  /* 0x00000000002c3947 */ /* 0x000fea0003800000 */
[----:B-1-345:R-:W1:Y:S01]  /*0ca0*/  LDS R2, [UR8+0x1c] ;  /* 0x00001c08ff027984 */ /* 0x03ae620008000800 */
[----:B------:R-:W3:Y:S02]  /*0cb0*/  LDC.64 R8, c[0x0][0x3b0] ;  /* 0x0000ec00ff087b82 */ /* 0x000ee40000000a00 */
[--C-:B---3--:R-:W-:Y:S02]  /*0cc0*/  SHF.R.U32.HI R5, RZ, 0x4, R9.reuse ;  /* 0x00000004ff057819 */ /* 0x108fe40000011609 */
[----:B------:R-:W-:-:S05]  /*0cd0*/  SHF.R.U64 R3, R8, 0x4, R9 ;  /* 0x0000000408037819 */ /* 0x000fca0000001209 */
[----:B------:R3:W-:Y:S01]  /*0ce0*/  STS [UR8+0xc], R3 ;  /* 0x00000c03ff007988 */ /* 0x0007e20008000808 */
[----:B-1----:R-:W-:-:S05]  /*0cf0*/  LOP3.LUT R2, R2, 0xf, R5, 0xb8, !PT ;  /* 0x0000000f02027812 */ /* 0x002fca00078eb805 */
[----:B------:R3:W-:Y:S01]  /*0d00*/  STS [UR8+0x1c], R2 ;  /* 0x00001c02ff007988 */ /* 0x0007e20008000808 */
[----:B------:R-:W-:Y:S05]  /*0d10*/  @P3 BRA `(.L_x_30) ;  /* 0x00000000001c3947 */ /* 0x000fea0003800000 */
[----:B---3--:R-:W1:Y:S02]  /*0d20*/  LDS R2, [UR8+0x34] ;  /* 0x00003408ff027984 */ /* 0x008e640008000800 */
[----:B-1----:R-:W-:-:S05]  /*0d30*/  LOP3.LUT R2, R2, 0x7, RZ, 0xb8, !PT ;  /* 0x0000000702027812 */ /* 0x002fca00078eb8ff */
[----:B------:R1:W-:Y:S02]  /*0d40*/  STS [UR8+0x34], R2 ;  /* 0x00003402ff007988 */ /* 0x0003e40008000808 */
.L_x_29:
[----:B------:R-:W-:Y:S05]  /*0d50*/  @P3 BRA `(.L_x_31) ;  /* 0x00000000001c3947 */ /* 0x000fea0003800000 */
[----:B-1-345:R-:W1:Y:S02]  /*0d60*/  LDS R2, [UR8+0x34] ;  /* 0x00003408ff027984 */ /* 0x03ae640008000800 */
[----:B-1----:R-:W-:-:S05]  /*0d70*/  LOP3.LUT R2, R2, 0x38, RZ, 0xb8, !PT ;  /* 0x0000003802027812 */ /* 0x002fca00078eb8ff */
[----:B------:R1:W-:Y:S02]  /*0d80*/  STS [UR8+0x34], R2 ;  /* 0x00003402ff007988 */ /* 0x0003e40008000808 */
.L_x_30:
[----:B------:R-:W-:Y:S05]  /*0d90*/  @P3 BRA `(.L_x_32) ;  /* 0x00000000001c3947 */ /* 0x000fea0003800000 */
[----:B-1-3--:R-:W1:Y:S02]  /*0da0*/  LDS R2, [UR8+0x8] ;  /* 0x00000808ff027984 */ /* 0x00ae640008000800 */
[----:B-1----:R-:W-:-:S05]  /*0db0*/  LOP3.LUT R2, R2, 0x780, RZ, 0xb8, !PT ;  /* 0x0000078002027812 */ /* 0x002fca00078eb8ff */
[----:B------:R1:W-:Y:S02]  /*0dc0*/  STS [UR8+0x8], R2 ;  /* 0x00000802ff007988 */ /* 0x0003e40008000808 */
.L_x_31:
[----:B------:R-:W-:Y:S05]  /*0dd0*/  @P3 BRA `(.L_x_33) ;  /* 0x0000000000283947 */ /* 0x000fea0003800000 */
[----:B-1-345:R-:W1:Y:S02]  /*0de0*/  LDS R2, [UR8+0x8] ;  /* 0x00000808ff027984 */ /* 0x03ae640008000800 */
[----:B-1----:R-:W-:-:S05]  /*0df0*/  LOP3.LUT R2, R2, 0x1800, RZ, 0xb8, !PT ;  /* 0x0000180002027812 */ /* 0x002fca00078eb8ff */
[----:B------:R4:W-:Y:S02]  /*0e00*/  STS [UR8+0x8], R2 ;  /* 0x00000802ff007988 */ /* 0x0009e40008000808 */
.L_x_32:
[----:B------:R-:W-:Y:S05]  /*0e10*/  @P3 BREAK.RELIABLE B1 ;  /* 0x0000000000013942 */ /* 0x000fea0003800100 */
[----:B------:R-:W-:Y:S05]  /*0e20*/  @P3 BRA `(.L_x_34) ;  /* 0x0000000000243947 */ /* 0x000fea0003800000 */
[----:B-1-34-:R-:W1:Y:S01]  /*0e30*/  LDS R2, [UR8+0x8] ;  /* 0x00000808ff027984 */ /* 0x01ae620008000800 */
[----:B------:R-:W-:-:S05]  /*0e40*/  IMAD.MOV.U32 R3, RZ, RZ, 0x6000 ;  /* 0x00006000ff037424 */ /* 0x000fca00078e00ff */
[----:B-1----:R-:W-:-:S04]  /*0e50*/  LOP3.LUT R2, R2, 0x6000, R3, 0xd8, !PT ;  /* 0x0000600002027812 */ /* 0x002fc800078ed803 */
[----:B------:R-:W-:-:S05]  /*0e60*/  LOP3.LUT R2, R2, 0x400000, RZ, 0xb8, !PT ;  /* 0x0040000002027812 */ /* 0x000fca00078eb8ff */
[----:B------:R1:W-:Y:S02]  /*0e70*/  STS [UR8+0x8], R2 ;  /* 0x00000802ff007988 */ /* 0x0003e40008000808 */
.L_x_33:
[----:B------:R-:W-:Y:S05]  /*0e80*/  BSYNC.RELIABLE B1 ;  /* 0x0000000000017941 */ /* 0x000fea0003800100 */
.L_x_28:
[----:B-1-345:R-:W1:Y:S02]  /*0e90*/  @!P3 LDS R2, [UR8+0x8] ;  /* 0x00000808ff02b984 */ /* 0x03ae640008000800 */
[----:B-1----:R-:W-:-:S05]  /*0ea0*/  @!P3 LOP3.LUT R2, R2, 0x8000, RZ, 0xb8, !PT ;  /* 0x000080000202b812 */ /* 0x002fca00078eb8ff */
[----:B------:R5:W-:Y:S02]  /*0eb0*/  @!P3 STS [UR8+0x8], R2 ;  /* 0x00000802ff00b988 */ /* 0x000be40008000808 */
.L_x_34:
[----:B------:R-:W-:Y:S05]  /*0ec0*/  BSYNC.RECONVERGENT B2 ;  /* 0x0000000000027941 */ /* 0x000fea0003800200 */
.L_x_27:
[----:B------:R-:W-:Y:S05]  /*0ed0*/  WARPSYNC.ALL ;  /* 0x0000000000007948 */ /* 0x000fea0003800000 */
[----:B------:R-:W-:Y:S01]  /*0ee0*/  NOP ;  /* 0x0000000000007918 */ /* 0x000fe20000000000 */
[----:B------:R-:W-:-:S04]  /*0ef0*/  UIADD3 UR5, UPT, UPT, UR4, 0x80, URZ ;  /* 0x0000008004057890 */ /* 0x000fc8000fffe0ff */
[----:B------:R-:W-:-:S04]  /*0f00*/  UIADD3 UR22, UP0, UPT, UR5, UR10, URZ ;  /* 0x0000000a05167290 */ /* 0x000fc8000ff1e0ff */
[----:B------:R-:W-:Y:S01]  /*0f10*/  ULEA.HI.X.SX32 UR23, UR5, UR11, 0x1, UP0 ;  /* 0x0000000b05177291 */ /* 0x000fe200080f0eff */
[----:B------:R-:W-:Y:S11]  /*0f20*/  @P0 BRA `(.L_x_35) ;  /* 0x0000000000300947 */ /* 0x000ff60003800000 */
[----:B-1-345:R-:W1:Y:S01]  /*0f30*/  S2R R2, SR_LANEID ;  /* 0x0000000000027919 */ /* 0x03ae620000000000 */
[----:B------:R-:W-:Y:S05]  /*0f40*/  WARPSYNC.ALL ;  /* 0x0000000000007948 */ /* 0x000fea0003800000 */
[----:B------:R-:W-:Y:S01]  /*0f50*/  NOP ;  /* 0x0000000000007918 */ /* 0x000fe20000000000 */
[----:B-1----:R-:W-:-:S05]  /*0f60*/  IMAD.SHL.U32 R8, R2, 0x4, RZ ;  /* 0x0000000402087824 */ /* 0x002fca00078e00ff */
[----:B------:R-:W1:Y:S01]  /*0f70*/  LDS R5, [R8+UR8] ;  /* 0x0000000808057984 */ /* 0x000e620008000800 */
[----:B------:R-:W-:-:S05]  /*0f80*/  IADD3 R2, P1, PT, R8, UR22, RZ ;  /* 0x0000001608027c10 */ /* 0x000fca000ff3e0ff */
[----:B------:R-:W-:-:S05]  /*0f90*/  IMAD.X R3, RZ, RZ, UR23, P1 ;  /* 0x00000017ff037e24 */ /* 0x000fca00088e06ff */
[----:B-1----:R1:W3:Y:S01]  /*0fa0*/  ATOMG.E.EXCH.STRONG.GPU PT, RZ, [R2], R5 ;  /* 0x0000000502ff73a8 */ /* 0x0022e200041ee100 */
[----:B------:R-:W-:-:S04]  /*0fb0*/  DEPBAR {5,4,3,2,1,0} ;  /* 0x0000003f0000791a */ /* 0x000fc80000000000 */
[----:B------:R-:W4:Y:S02]  /*0fc0*/  CCTL.E.C.LDCU.IV.DEEP [UR22] ;  /* 0x0000000016007540 */ /* 0x000f240009c08000 */
[----:B----4-:R1:W-:Y:S01]  /*0fd0*/  UTMACCTL.IV [UR22] ;  /* 0x00000000160079b9 */ /* 0x0103e20008000000 */
[----:B------:R-:W-:Y:S01]  /*0fe0*/  NOP ;  /* 0x0000000000007918 */ /* 0x000fe20000000000 */
.L_x_35:
[----:B------:R-:W-:Y:S05]  /*0ff0*/  @P0 BRA `(.L_x_36) ;  /* 0x00000000000c0947 */ /* 0x000fea0003800000 */
[----:B------:R0:W-:Y:S01]  /*1000*/  UTMACMDFLUSH ;  /* 0x00000000000079b7 */ /* 0x0001e20000000000 */
[----:B------:R-:W-:Y:S05]  /*1010*/  @P0 BRA `(.L_x_36) ;  /* 0x0000000000040947 */ /* 0x000fea0003800000 */
[----:B------:R-:W-:-:S04]  /*1020*/  DEPBAR.LE SB0, 0x0 ;  /* 0x000080000000791a */ /* 0x000fc80000000000 */
.L_x_36:
[----:B------:R-:W-:Y:S05]  /*1030*/  WARPSYNC.ALL ;  /* 0x0000000000007948 */ /* 0x000fea0003800000 */
[----:B------:R-:W-:Y:S01]  /*1040*/  NOP ;  /* 0x0000000000007918 */ /* 0x000fe20000000000 */
[----:B---3--:R-:W-:Y:S06]  /*1050*/  BAR.SYNC.DEFER_BLOCKING 0x0 ;  /* 0x0000000000007b1d */ /* 0x008fec0000010000 */
[----:B------:R-:W-:Y:S02]  /*1060*/  BSSY.RECONVERGENT B2, `(.L_x_37) ;  /* 0x000000b000027945 */ /* 0x000fe40003800200 */
[----:B------:R-:W-:Y:S06]  /*1070*/  BAR.SYNC.DEFER_BLOCKING 0x0 ;  /* 0x0000000000007b1d */ /* 0x000fec0000010000 */
[----:B------:R3:W-:Y:S01]  /*1080*/  @!P0 STS [R4], RZ ;  /* 0x000000ff04008388 */ /* 0x0007e20000000800 */
[----:B------:R-:W-:Y:S01]  /*1090*/  NOP ;  /* 0x0000000000007918 */ /* 0x000fe20000000000 */
[----:B------:R-:W-:Y:S05]  /*10a0*/  @P3 BRA `(.L_x_38) ;  /* 0x0000000000183947 */ /* 0x000fea0003800000 */
[----:B-1--45:R-:W1:Y:S01]  /*10b0*/  LDS R2, [UR8+0x8] ;  /* 0x00000808ff027984 */ /* 0x032e620008000800 */
[----:B--23--:R-:W2:Y:S01]  /*10c0*/  LDC.64 R4, c[0x0][0x390] ;  /* 0x0000e400ff047b82 */ /* 0x00cea20000000a00 */
[----:B------:R-:W-:Y:S02]  /*10d0*/  IMAD.MOV.U32 R3, RZ, RZ, 0x70 ;  /* 0x00000070ff037424 */ /* 0x000fe400078e00ff */
[----:B--2---:R2:W-:Y:S03]  /*10e0*/  STS.64 [UR8], R4 ;  /* 0x00000004ff007988 */ /* 0x0045e60008000a08 */
[----:B-1----:R-:W-:-:S05]  /*10f0*/  LOP3.LUT R2, R2, 0x10, R3, 0xd8, !PT ;  /* 0x0000001002027812 */ /* 0x002fca00078ed803 */
[----:B------:R2:W-:Y:S02]  /*1100*/  STS [UR8+0x8], R2 ;  /* 0x00000802ff007988 */ /* 0x0005e40008000808 */
.L_x_38:
[----:B-1----:R-:W-:Y:S05]  /*1110*/  BSYNC.RECONVERGENT B2 ;  /* 0x0000000000027941 */ /* 0x002fea0003800200 */
.L_x_37:
[----:B------:R-:W-:Y:S04]  /*1120*/  BSSY.RECONVERGENT B3, `(.L_x_39) ;  /* 0x0000033000037945 */ /* 0x000fe80003800200 */
[----:B------:R-:W-:Y:S04]  /*1130*/  BSSY.RELIABLE B2, `(.L_x_40) ;  /* 0x000002e000027945 */ /* 0x000fe80003800100 */
[----:B------:R-:W-:Y:S05]  /*1140*/  @P3 BRA `(.L_x_41) ;  /* 0x0000000000243947 */ /* 0x000fea0003800000 */
[----:B--2-45:R-:W1:Y:S01]  /*1150*/  LDS R2, [UR8+0x34] ;  /* 0x00003408ff027984 */ /* 0x034e620008000800 */
[----:B------:R-:W-:-:S05]  /*1160*/  IMAD.MOV.U32 R3, RZ, RZ, 0x7f000000 ;  /* 0x7f000000ff037424 */ /* 0x000fca00078e00ff */
[----:B-1----:R-:W-:-:S05]  /*1170*/  LOP3.LUT R2, R2, 0xff000000, R3, 0xb8, !PT ;  /* 0xff00000002027812 */ /* 0x002fca00078eb803 */
[----:B------:R1:W-:Y:S01]  /*1180*/  STS [UR8+0x34], R2 ;  /* 0x00003402ff007988 */ /* 0x0003e20008000808 */
[----:B------:R-:W-:Y:S05]  /*1190*/  @P3 BRA `(.L_x_42) ;  /* 0x0000000000183947 */ /* 0x000fea0003800000 */
[----:B-1----:R-:W1:Y:S01]  /*11a0*/  LDS R2, [UR8+0x38] ;  /* 0x00003808ff027984 */ /* 0x002e620008000800 */
[----:B------:R-:W-:-:S05]  /*11b0*/  IMAD.MOV.U32 R3, RZ, RZ, 0x3f ;  /* 0x0000003fff037424 */ /* 0x000fca00078e00ff */
[----:B-1----:R-:W-:-:S05]  /*11c0*/  LOP3.LUT R2, R2, 0xff, R3, 0xb8, !PT ;  /* 0x000000ff02027812 */ /* 0x002fca00078eb803 */
[----:B------:R1:W-:Y:S02]  /*11d0*/  STS [UR8+0x38], R2 ;  /* 0x00003802ff007988 */ /* 0x0003e40008000808 */
.L_x_41:
[----:B------:R-:W-:Y:S05]  /*11e0*/  @P3 BRA `(.L_x_43) ;  /* 0x00000000000c3947 */ /* 0x000fea0003800000 */
[----:B------:R1:W-:Y:S02]  /*11f0*/  STS [UR8+0x20], R7 ;  /* 0x00002007ff007988 */ /* 0x0003e40008000808 */
.L_x_42:
[----:B------:R-:W-:Y:S05]  /*1200*/  @P3 BRA `(.L_x_44) ;  /* 0x0000000000243947 */ /* 0x000fea0003800000 */
[----:B------:R1:W-:Y:S02]  /*1210*/  STS [UR8+0x24], R6 ;  /* 0x00002406ff007988 */ /* 0x0003e40008000808 */
.L_x_43:
[----:B------:R-:W-:Y:S05]  /*1220*/  @P3 BRA `(.L_x_45) ;  /* 0x00000000002c3947 */ /* 0x000fea0003800000 */
[----:B-12-45:R-:W1:Y:S01]  /*1230*/  LDS R2, [UR8+0x1c] ;  /* 0x00001c08ff027984 */ /* 0x036e620008000800 */
[----:B------:R-:W2:Y:S02]  /*1240*/  LDC.64 R6, c[0x0][0x3b8] ;  /* 0x0000ee00ff067b82 */ /* 0x000ea40000000a00 */
[--C-:B--2---:R-:W-:Y:S02]  /*1250*/  SHF.R.U32.HI R5, RZ, 0x4, R7.reuse ;  /* 0x00000004ff057819 */ /* 0x104fe40000011607 */
[----:B------:R-:W-:-:S05]  /*1260*/  SHF.R.U64 R3, R6, 0x4, R7 ;  /* 0x0000000406037819 */ /* 0x000fca0000001207 */
[----:B------:R2:W-:Y:S01]  /*1270*/  STS [UR8+0xc], R3 ;  /* 0x00000c03ff007988 */ /* 0x0005e20008000808 */
[----:B-1----:R-:W-:-:S05]  /*1280*/  LOP3.LUT R2, R2, 0xf, R5, 0xb8, !PT ;  /* 0x0000000f02027812 */ /* 0x002fca00078eb805 */
[----:B------:R2:W-:Y:S02]  /*1290*/  STS [UR8+0x1c], R2 ;  /* 0x00001c02ff007988 */ /* 0x0005e40008000808 */
.L_x_44:
[----:B------:R-:W-:Y:S05]  /*12a0*/  @P3 BRA `(.L_x_46) ;  /* 0x00000000001c3947 */ /* 0x000fea0003800000 */
[----:B-12-45:R-:W1:Y:S02]  /*12b0*/  LDS R2, [UR8+0x34] ;  /* 0x00003408ff027984 */ /* 0x036e640008000800 */
[----:B-1----:R-:W-:-:S05]  /*12c0*/  LOP3.LUT R2, R2, 0x7, RZ, 0xb8, !PT ;  /* 0x0000000702027812 */ /* 0x002fca00078eb8ff */
[----:B------:R1:W-:Y:S02]  /*12d0*/  STS [UR8+0x34], R2 ;  /* 0x00003402ff007988 */ /* 0x0003e40008000808 */
.L_x_45:
[----:B------:R-:W-:Y:S05]  /*12e0*/  @P3 BRA `(.L_x_47) ;  /* 0x00000000001c3947 */ /* 0x000fea0003800000 */
[----:B-12-45:R-:W1:Y:S02]  /*12f0*/  LDS R2, [UR8+0x34] ;  /* 0x00003408ff027984 */ /* 0x036e640008000800 */
[----:B-1----:R-:W-:-:S05]  /*1300*/  LOP3.LUT R2, R2, 0x38, RZ, 0xb8, !PT ;  /* 0x0000003802027812 */ /* 0x002fca00078eb8ff */
[----:B------:R1:W-:Y:S02]  /*1310*/  STS [UR8+0x34], R2 ;  /* 0x00003402ff007988 */ /* 0x0003e40008000808 */
.L_x_46:
[----:B------:R-:W-:Y:S05]  /*1320*/  @P3 BRA `(.L_x_48) ;  /* 0x00000000001c3947 */ /* 0x000fea0003800000 */
[----:B-12-45:R-:W1:Y:S02]  /*1330*/  LDS R2, [UR8+0x8] ;  /* 0x00000808ff027984 */ /* 0x036e640008000800 */
[----:B-1----:R-:W-:-:S05]  /*1340*/  LOP3.LUT R2, R2, 0x780, RZ, 0xb8, !PT ;  /* 0x0000078002027812 */ /* 0x002fca00078eb8ff */
[----:B------:R1:W-:Y:S02]  /*1350*/  STS [UR8+0x8], R2 ;  /* 0x00000802ff007988 */ /* 0x0003e40008000808 */
.L_x_47:
[----:B------:R-:W-:Y:S05]  /*1360*/  @P3 BRA `(.L_x_49) ;  /* 0x0000000000283947 */ /* 0x000fea0003800000 */
[----:B-12-45:R-:W1:Y:S02]  /*1370*/  LDS R2, [UR8+0x8] ;  /* 0x00000808ff027984 */ /* 0x036e640008000800 */
[----:B-1----:R-:W-:-:S05]  /*1380*/  LOP3.LUT R2, R2, 0x1800, RZ, 0xb8, !PT ;  /* 0x0000180002027812 */ /* 0x002fca00078eb8ff */
[----:B------:R1:W-:Y:S02]  /*1390*/  STS [UR8+0x8], R2 ;  /* 0x00000802ff007988 */ /* 0x0003e40008000808 */
.L_x_48:
[----:B------:R-:W-:Y:S05]  /*13a0*/  @P3 BREAK.RELIABLE B2 ;  /* 0x0000000000023942 */ /* 0x000fea0003800100 */
[----:B------:R-:W-:Y:S05]  /*13b0*/  @P3 BRA `(.L_x_50) ;  /* 0x0000000000243947 */ /* 0x000fea0003800000 */
[----:B-12-45:R-:W1:Y:S01]  /*13c0*/  LDS R2, [UR8+0x8] ;  /* 0x00000808ff027984 */ /* 0x036e620008000800 */
[----:B------:R-:W-:-:S05]  /*13d0*/  IMAD.MOV.U32 R3, RZ, RZ, 0x6000 ;  /* 0x00006000ff037424 */ /* 0x000fca00078e00ff */
[----:B-1----:R-:W-:-:S04]  /*13e0*/  LOP3.LUT R2, R2, 0x6000, R3, 0xd8, !PT ;  /* 0x0000600002027812 */ /* 0x002fc800078ed803 */
[----:B------:R-:W-:-:S05]  /*13f0*/  LOP3.LUT R2, R2, 0x400000, RZ, 0xb8, !PT ;  /* 0x0040000002027812 */ /* 0x000fca00078eb8ff */
[----:B------:R1:W-:Y:S02]  /*1400*/  STS [UR8+0x8], R2 ;  /* 0x00000802ff007988 */ /* 0x0003e40008000808 */
.L_x_49:
[----:B------:R-:W-:Y:S05]  /*1410*/  BSYNC.RELIABLE B2 ;  /* 0x0000000000027941 */ /* 0x000fea0003800100 */
.L_x_40:
[----:B-12-45:R-:W1:Y:S02]  /*1420*/  @!P3 LDS R2, [UR8+0x8] ;  /* 0x00000808ff02b984 */ /* 0x036e640008000800 */
[----:B-1----:R-:W-:-:S05]  /*1430*/  @!P3 LOP3.LUT R2, R2, 0x8000, RZ, 0xb8, !PT ;  /* 0x000080000202b812 */ /* 0x002fca00078eb8ff */
[----:B------:R1:W-:Y:S02]  /*1440*/  @!P3 STS [UR8+0x8], R2 ;  /* 0x00000802ff00b988 */ /* 0x0003e40008000808 */
.L_x_50:
[----:B------:R-:W-:Y:S05]  /*1450*/  BSYNC.RECONVERGENT B3 ;  /* 0x0000000000037941 */ /* 0x000fea0003800200 */
.L_x_39:
        /* <DEDUP_REMOVED lines=9> */
[----:B-1-3--:R-:W-:-:S05]  /*14f0*/  IMAD.SHL.U32 R4, R2, 0x4, RZ ;  /* 0x0000000402047824 */ /* 0x00afca00078e00ff */
        /* <DEDUP_REMOVED lines=8> */
.L_x_51:
[----:B------:R-:W-:Y:S05]  /*1580*/  @P0 BRA `(.L_x_52) ;  /* 0x00000000000c0947 */ /* 0x000fea0003800000 */
[----:B------:R0:W-:Y:S01]  /*1590*/  UTMACMDFLUSH ;  /* 0x00000000000079b7 */ /* 0x0001e20000000000 */
[----:B------:R-:W-:Y:S05]  /*15a0*/  @P0 BRA `(.L_x_52) ;  /* 0x0000000000040947 */ /* 0x000fea0003800000 */
[----:B------:R-:W-:-:S04]  /*15b0*/  DEPBAR.LE SB0, 0x0 ;  /* 0x000080000000791a */ /* 0x000fc80000000000 */
.L_x_52:
[----:B------:R-:W-:Y:S05]  /*15c0*/  WARPSYNC.ALL ;  /* 0x0000000000007948 */ /* 0x000fea0003800000 */
[----:B------:R-:W-:Y:S01]  /*15d0*/  NOP ;  /* 0x0000000000007918 */ /* 0x000fe20000000000 */
[----:B--2---:R-:W-:Y:S01]  /*15e0*/  BAR.SYNC.DEFER_BLOCKING 0x0 ;  /* 0x0000000000007b1d */ /* 0x004fe20000010000 */
[----:B-1--45:R-:W-:Y:S01]  /*15f0*/  SHF.R.U32.HI R2, RZ, 0x5, R0 ;  /* 0x00000005ff027819 */ /* 0x032fe20000011600 */
[----:B------:R-:W-:-:S03]  /*1600*/  USHF.L.U32 UR9, UR9, 0x8, URZ ;  /* 0x0000000809097899 */ /* 0x000fc600080006ff */
[----:B------:R-:W-:Y:S01]  /*1610*/  R2UR UR12, R2 ;  /* 0x00000000020c72ca */ /* 0x000fe200000e0000 */
[----:B------:R-:W-:Y:S01]  /*1620*/  VOTEU.ALL UP0, P3 ;  /* 0x0000000000ff7886 */ /* 0x000fe20001800000 */
[----:B------:R-:W-:Y:S01]  /*1630*/  UMOV UR4, 0x1 ;  /* 0x0000000100047882 */ /* 0x000fe20000000000 */
[----:B------:R-:W-:Y:S01]  /*1640*/  VOTEU.ALL UP1, P3 ;  /* 0x0000000000ff7886 */ /* 0x000fe20001820000 */
[----:B------:R-:W-:Y:S02]  /*1650*/  BSSY.RECONVERGENT B3, `(.L_x_53) ;  /* 0x0000018000037945 */ /* 0x000fe40003800200 */
[----:B------:R-:W-:-:S04]  /*1660*/  @!UP0 UIADD3 UR6, UPT, UPT, -UR4, 0x100000, URZ ;  /* 0x0010000004068890 */ /* 0x000fc8000fffe1ff */
[----:B------:R-:W-:Y:S02]  /*1670*/  @!UP0 USHF.L.U32 UR7, UR6, 0xb, URZ ;  /* 0x0000000b06078899 */ /* 0x000fe400080006ff */
[----:B------:R-:W-:Y:S02]  /*1680*/  @!UP0 USHF.L.U32 UR6, UR6, 0x1, URZ ;  /* 0x0000000106068899 */ /* 0x000fe400080006ff */
[----:B------:R-:W-:-:S04]  /*1690*/  @!UP0 UIADD3 UR4, UPT, UPT, -UR4, 0x100000, URZ ;  /* 0x0010000004048890 */ /* 0x000fc8000fffe1ff */
[----:B------:R-:W-:Y:S02]  /*16a0*/  @!UP0 USHF.L.U32 UR5, UR4, 0xb, URZ ;  /* 0x0000000b04058899 */ /* 0x000fe400080006ff */
[----:B------:R-:W-:Y:S01]  /*16b0*/  @!UP0 USHF.L.U32 UR4, UR4, 0x1, URZ ;  /* 0x0000000104048899 */ /* 0x000fe200080006ff */
[----:B------:R-:W-:Y:S01]  /*16c0*/  VOTEU.ALL UP0, P3 ;  /* 0x0000000000ff7886 */ /* 0x000fe20001800000 */
[----:B------:R-:W1:Y:S04]  /*16d0*/  FENCE.VIEW.ASYNC.S ;  /* 0x00000000000073c6 */ /* 0x000e680000000000 */
[----:B-1----:R1:W2:Y:S06]  /*16e0*/  @!UP0 SYNCS.EXCH.64 URZ, [UR8+0xa000], UR6 ;  /* 0x00a0000608ff85b2 */ /* 0x0022ac0008000100 */
[----:B------:R1:W2:Y:S02]  /*16f0*/  @!UP1 SYNCS.EXCH.64 URZ, [UR8+0xa020], UR4 ;  /* 0x00a0200408ff95b2 */ /* 0x0002a40008000100 */
[----:B--2---:R-:W-:Y:S06]  /*1700*/  BAR.SYNC.DEFER_BLOCKING 0x0 ;  /* 0x0000000000007b1d */ /* 0x004fec0000010000 */
[----:B------:R-:W-:Y:S05]  /*1710*/  @P3 BRA `(.L_x_54) ;  /* 0x00000000002c3947 */ /* 0x000fea0003800000 */
[----:B-1----:R-:W-:Y:S02]  /*1720*/  UMOV UR4, 0x1 ;  /* 0x0000000100047882 */ /* 0x002fe40000000000 */
[----:B------:R-:W-:-:S04]  /*1730*/  UIADD3 UR6, UPT, UPT, -UR4, 0x100000, URZ ;  /* 0x0010000004067890 */ /* 0x000fc8000fffe1ff */
[----:B------:R-:W-:Y:S02]  /*1740*/  USHF.L.U32 UR7, UR6, 0xb, URZ ;  /* 0x0000000b06077899 */ /* 0x000fe400080006ff */
[----:B------:R-:W-:Y:S02]  /*1750*/  USHF.L.U32 UR6, UR6, 0x1, URZ ;  /* 0x0000000106067899 */ /* 0x000fe400080006ff */
[----:B------:R-:W-:-:S04]  /*1760*/  UIADD3 UR4, UPT, UPT, -UR4, 0x100000, URZ ;  /* 0x0010000004047890 */ /* 0x000fc8000fffe1ff */
[----:B------:R-:W-:Y:S02]  /*1770*/  USHF.L.U32 UR5, UR4, 0xb, URZ ;  /* 0x0000000b04057899 */ /* 0x000fe400080006ff */
[----:B------:R-:W-:Y:S01]  /*1780*/  USHF.L.U32 UR4, UR4, 0x1, URZ ;  /* 0x0000000104047899 */ /* 0x000fe200080006ff */
[----:B------:R-:W1:Y:S03]  /*1790*/  FENCE.VIEW.ASYNC.S ;  /* 0x00000000000073c6 */ /* 0x000e660000000000 */
[----:B-1----:R2:W4:Y:S08]  /*17a0*/  SYNCS.EXCH.64 URZ, [UR8+0xa008], UR6 ;  /* 0x00a0080608ff75b2 */ /* 0x0025300008000100 */
[----:B------:R2:W5:Y:S02]  /*17b0*/  SYNCS.EXCH.64 URZ, [UR8+0xa028], UR4 ;  /* 0x00a0280408ff75b2 */ /* 0x0005640008000100 */
[----:B--2---:R-:W-:Y:S01]  /*17c0*/  NOP ;  /* 0x0000000000007918 */ /* 0x004fe20000000000 */
.L_x_54:
[----:B-1----:R-:W-:Y:S05]  /*17d0*/  BSYNC.RECONVERGENT B3 ;  /* 0x0000000000037941 */ /* 0x002fea0003800200 */
.L_x_53:
[----:B----45:R-:W-:Y:S06]  /*17e0*/  BAR.SYNC.DEFER_BLOCKING 0x0 ;  /* 0x0000000000007b1d */ /* 0x030fec0000010000 */
[----:B------:R-:W-:Y:S04]  /*17f0*/  BSSY.RECONVERGENT B3, `(.L_x_55) ;  /* 0x000000d000037945 */ /* 0x000fe80003800200 */
[----:B------:R-:W-:Y:S05]  /*1800*/  @P3 BRA `(.L_x_56) ;  /* 0x00000000002c3947 */ /* 0x000fea0003800000 */
[----:B------:R-:W-:Y:S02]  /*1810*/  UMOV UR4, 0x1 ;  /* 0x0000000100047882 */ /* 0x000fe40000000000 */
[----:B------:R-:W-:-:S04]  /*1820*/  UIADD3 UR6, UPT, UPT, -UR4, 0x100000, URZ ;  /* 0x0010000004067890 */ /* 0x000fc8000fffe1ff */
[----:B------:R-:W-:Y:S02]  /*1830*/  USHF.L.U32 UR7, UR6, 0xb, URZ ;  /* 0x0000000b06077899 */ /* 0x000fe400080006ff */
[----:B------:R-:W-:Y:S02]  /*1840*/  USHF.L.U32 UR6, UR6, 0x1, URZ ;  /* 0x0000000106067899 */ /* 0x000fe400080006ff */
[----:B------:R-:W-:-:S04]  /*1850*/  UIADD3 UR4, UPT, UPT, -UR4, 0x100000, URZ ;  /* 0x0010000004047890 */ /* 0x000fc8000fffe1ff */
[----:B------:R-:W-:Y:S02]  /*1860*/  USHF.L.U32 UR5, UR4, 0xb, URZ ;  /* 0x0000000b04057899 */ /* 0x000fe400080006ff */
[----:B------:R-:W-:Y:S01]  /*1870*/  USHF.L.U32 UR4, UR4, 0x1, URZ ;  /* 0x0000000104047899 */ /* 0x000fe200080006ff */
[----:B------:R-:W1:Y:S03]  /*1880*/  FENCE.VIEW.ASYNC.S ;  /* 0x00000000000073c6 */ /* 0x000e660000000000 */
[----:B-1----:R1:W2:Y:S08]  /*1890*/  SYNCS.EXCH.64 URZ, [UR8+0xa010], UR6 ;  /* 0x00a0100608ff75b2 */ /* 0x0022b00008000100 */
[----:B------:R1:W4:Y:S01]  /*18a0*/  SYNCS.EXCH.64 URZ, [UR8+0xa030], UR4 ;  /* 0x00a0300408ff75b2 */ /* 0x0003220008000100 */
[----:B------:R-:W-:Y:S01]  /*18b0*/  NOP ;  /* 0x0000000000007918 */ /* 0x000fe20000000000 */
.L_x_56:
[----:B-1----:R-:W-:Y:S05]  /*18c0*/  BSYNC.RECONVERGENT B3 ;  /* 0x0000000000037941 */ /* 0x002fea0003800200 */
.L_x_55:
[----:B--2-4-:R-:W-:Y:S01]  /*18d0*/  BAR.SYNC.DEFER_BLOCKING 0x0 ;  /* 0x0000000000007b1d */ /* 0x014fe20000010000 */
[----:B------:R-:W-:Y:S01]  /*18e0*/  UIADD3 UR6, UPT, UPT, UR8, 0xa020, URZ ;  /* 0x0000a02008067890 */ /* 0x000fe2000fffe0ff */
[----:B------:R-:W-:Y:S01]  /*18f0*/  ISETP.GE.AND P0, PT, R10, 0x1, PT ;  /* 0x000000010a00780c */ /* 0x000fe20003f06270 */
[----:B------:R-:W-:-:S03]  /*1900*/  USHF.L.U32 UR7, UR13, 0x6, URZ ;  /* 0x000000060d077899 */ /* 0x000fc600080006ff */
        /* <DEDUP_REMOVED lines=13> */
.L_x_58:
[----:B-1----:R-:W-:Y:S05]  /*19e0*/  BSYNC.RECONVERGENT B3 ;  /* 0x0000000000037941 */ /* 0x002fea0003800200 */
.L_x_57:
[----:B------:R-:W-:Y:S05]  /*19f0*/  @!P0 BRA `(.L_x_59) ;  /* 0x0000000400e88947 */ /* 0x000fea0003800000 */
[----:B--2-4-:R-:W-:Y:S01]  /*1a00*/  BAR.SYNC.DEFER_BLOCKING 0x0 ;  /* 0x0000000000007b1d */ /* 0x014fe20000010000 */
[----:B------:R-:W-:Y:S01]  /*1a10*/  ELECT P1, URZ, PT ;  /* 0x0000000000ff782f */ /* 0x000fe20003820000 */
[----:B------:R-:W-:Y:S01]  /*1a20*/  @!P3 IMAD.MOV.U32 R2, RZ, RZ, 0x2800 ;  /* 0x00002800ff02b424 */ /* 0x000fe200078e00ff */
[----:B------:R-:W-:Y:S02]  /*1a30*/  UIADD3 UR16, UPT, UPT, UR8, 0x8000, URZ ;  /* 0x0000800008107890 */ /* 0x000fe4000fffe0ff */
[----:B------:R-:W-:Y:S01]  /*1a40*/  ISETP.LT.U32.AND P1, PT, R68, 0x20, P1 ;  /* 0x000000204400780c */ /* 0x000fe20000f21070 */
[----:B------:R-:W-:Y:S01]  /*1a50*/  UMOV UR19, UR7 ;  /* 0x0000000700137c82 */ /* 0x000fe20008000000 */
[----:B------:R-:W-:Y:S01]  /*1a60*/  ELECT P0, URZ, PT ;  /* 0x0000000000ff782f */ /* 0x000fe20003800000 */
[----:B------:R-:W-:-:S03]  /*1a70*/  ULOP3.LUT UR4, UR12, 0x1, URZ, 0xc0, !UPT ;  /* 0x000000010c047892 */ /* 0x000fc6000f8ec0ff */
[----:B------:R-:W-:Y:S01]  /*1a80*/  ISETP.LT.U32.AND P0, PT, R68, 0x40, P0 ;  /* 0x000000404400780c */ /* 0x000fe20000701070 */
[----:B------:R-:W-:Y:S02]  /*1a90*/  ULEA UR28, UR4, UR8, 0xc ;  /* 0x00000008041c7291 */ /* 0x000fe4000f8e60ff */
[----:B------:R-:W-:-:S04]  /*1aa0*/  ULEA UR30, UR4, UR9, 0x7 ;  /* 0x00000009041e7291 */ /* 0x000fc8000f8e38ff */
[----:B------:R-:W-:Y:S01]  /*1ab0*/  VOTEU.ANY UP0, P1 ;  /* 0x0000000000ff7886 */ /* 0x000fe20000800100 */
[----:B------:R-:W-:-:S04]  /*1ac0*/  VOTEU.ANY UP2, P1 ;  /* 0x0000000000ff7886 */ /* 0x000fc80000840100 */
[----:B------:R-:W-:Y:S02]  /*1ad0*/  @UP0 UIADD3 UR17, UPT, UPT, UR8, 0xa000, URZ ;  /* 0x0000a00008110890 */ /* 0x000fe4000fffe0ff */
[----:B------:R1:W-:Y:S01]  /*1ae0*/  @!P3 SYNCS.ARRIVE.TRANS64 RZ, [UR8+0xa000], R2 ;  /* 0x00a00002ffffb9a7 */ /* 0x0003e20008000008 */
[----:B------:R-:W-:Y:S01]  /*1af0*/  @UP0 UMOV UR18, URZ ;  /* 0x000000ff00120c82 */ /* 0x000fe20008000000 */
[----:B------:R-:W-:Y:S01]  /*1b00*/  BAR.SYNC.DEFER_BLOCKING 0x0 ;  /* 0x0000000000007b1d */ /* 0x000fe20000010000 */
[----:B------:R-:W-:-:S05]  /*1b10*/  UISETP.NE.U32.AND UP0, UPT, UR12, URZ, UPT ;  /* 0x000000ff0c00728c */ /* 0x000fca000bf05070 */
[----:B------:R-:W-:Y:S01]  /*1b20*/  VOTEU.ANY UP1, P0 ;  /* 0x0000000000ff7886 */ /* 0x000fe20000020100 */
[----:B------:R-:W-:-:S04]  /*1b30*/  VOTEU.ANY UP3, P0 ;  /* 0x0000000000ff7886 */ /* 0x000fc80000060100 */
[----:B------:R-:W-:Y:S01]  /*1b40*/  @UP1 UIADD3 UR29, UPT, UPT, UR8, 0xa000, URZ ;  /* 0x0000a000081d1890 */ /* 0x000fe2000fffe0ff */
[----:B------:R-:W-:Y:S01]  /*1b50*/  @UP1 UMOV UR31, URZ ;  /* 0x000000ff001f1c82 */ /* 0x000fe20008000000 */
[----:B------:R1:W-:Y:S01]  /*1b60*/  @UP2 UTMALDG.2D [UR16], [UR20] ;  /* 0x00000010140025b4 */ /* 0x0003e20008008000 */
[----:B------:R2:W-:Y:S06]  /*1b70*/  MEMBAR.ALL.CTA ;  /* 0x0000000000007992 */ /* 0x0005ec0000008000 */
[----:B--2---:R-:W2:Y:S02]  /*1b80*/  FENCE.VIEW.ASYNC.S ;  /* 0x00000000000073c6 */ /* 0x004ea40000000000 */
[----:B--2---:R-:W-:Y:S06]  /*1b90*/  BAR.SYNC.DEFER_BLOCKING 0x0 ;  /* 0x0000000000007b1d */ /* 0x004fec0000010000 */
[----:B------:R1:W-:Y:S02]  /*1ba0*/  @UP3 UTMALDG.2D [UR28], [UR22] ;  /* 0x0000001c160035b4 */ /* 0x0003e40008008000 */
[----:B------:R-:W-:Y:S06]  /*1bb0*/  BAR.SYNC.DEFER_BLOCKING 0x0 ;  /* 0x0000000000007b1d */ /* 0x000fec0000010000 */
[----:B------:R-:W2:Y:S02]  /*1bc0*/  SYNCS.PHASECHK.TRANS64.TRYWAIT P0, [UR8+0xa000], RZ ;  /* 0x00a000ffff0075a7 */ /* 0x000ea40008001108 */
[----:B-12---:R-:W-:Y:S05]  /*1bd0*/  @!P0 BRA `(.L_x_60) ;  /* 0x0000000c00988947 */ /* 0x006fea0003800000 */
.L_x_78:
[----:B------:R-:W-:Y:S05]  /*1be0*/  BRA.U UP0, `(.L_x_61) ;  /* 0x00000001002c7547 */ /* 0x000fea000b800000 */
[----:B------:R-:W-:Y:S02]  /*1bf0*/  USHF.R.U32.HI UR14, URZ, 0x4, UR8 ;  /* 0x00000004ff0e7899 */ /* 0x000fe40008011608 */
[----:B------:R-:W-:Y:S02]  /*1c00*/  USHF.R.U32.HI UR4, URZ, 0x4, UR16 ;  /* 0x00000004ff047899 */ /* 0x000fe40008011610 */
[----:B------:R-:W-:Y:S02]  /*1c10*/  USGXT.U32 UR14, UR14, 0xe ;  /* 0x0000000e0e0e789a */ /* 0x000fe40008000000 */
[----:B------:R-:W-:Y:S02]  /*1c20*/  USGXT.U32 UR4, UR4, 0xe ;  /* 0x0000000e0404789a */ /* 0x000fe40008000000 */
[----:B------:R-:W-:Y:S01]  /*1c30*/  ULOP3.LUT UR14, UR14, 0x1000000, URZ, 0xfc, !UPT ;  /* 0x010000000e0e7892 */ /* 0x000fe2000f8efcff */
[----:B------:R-:W-:Y:S01]  /*1c40*/  UMOV UR16, 0x0 ;  /* 0x0000000000107882 */ /* 0x000fe20000000000 */
[----:B------:R-:W-:Y:S01]  /*1c50*/  UMOV UR17, 0x4410010 ;  /* 0x0441001000117882 */ /* 0x000fe20000000000 */
[----:B------:R-:W-:Y:S01]  /*1c60*/  UMOV UR5, 0xc0004010 ;  /* 0xc000401000057882 */ /* 0x000fe20000000000 */
[----:B------:R-:W-:-:S05]  /*1c70*/  UMOV UR15, 0x40004040 ;  /* 0x40004040000f7882 */ /* 0x000fca0000000000 */
[----:B------:R1:W-:Y:S01]  /*1c80*/  UTCQMMA gdesc[UR4], gdesc[UR14], tmem[UR24], tmem[UR16], idesc[UR17], !UPT ;  /* 0x00ff100e040075ea */ /* 0x0003e2000f800318 */
[----:B------:R-:W-:Y:S02]  /*1c90*/  NOP ;  /* 0x0000000000007918 */ /* 0x000fe40000000000 */
.L_x_61:
[----:B------:R-:W-:Y:S01]  /*1ca0*/  ELECT P0, URZ, PT ;  /* 0x0000000000ff782f */ /* 0x000fe20003800000 */
[----:B-1----:R-:W-:Y:S01]  /*1cb0*/  UMOV UR4, UR6 ;  /* 0x0000000600047c82 */ /* 0x002fe20008000000 */
[----:B------:R-:W-:Y:S02]  /*1cc0*/  UMOV UR5, URZ ;  /* 0x000000ff00057c82 */ /* 0x000fe40008000000 */
[----:B------:R-:W-:-:S13]  /*1cd0*/  ISETP.LT.U32.AND P0, PT, R68, 0x20, P0 ;  /* 0x000000204400780c */ /* 0x000fda0000701070 */
[----:B------:R-:W-:Y:S01]  /*1ce0*/  VOTEU.ANY UP0, P0 ;  /* 0x0000000000ff7886 */ /* 0x000fe20000000100 */
[----:B------:R-:W-:Y:S01]  /*1cf0*/  VOTEU.ANY UP1, P0 ;  /* 0x0000000000ff7886 */ /* 0x000fe20000020100 */
[----:B------:R-:W-:-:S03]  /*1d00*/  ISETP.GE.U32.AND P0, PT, R10, 0x21, PT ;  /* 0x000000210a00780c */ /* 0x000fc60003f06070 */
[----:B------:R-:W-:Y:S02]  /*1d10*/  @UP0 UMOV UR4, UR4 ;  /* 0x0000000400040c82 */ /* 0x000fe40008000000 */
[----:B------:R1:W-:Y:S01]  /*1d20*/  @UP1 UTCBAR [UR4], URZ ;  /* 0x000000ff040013e9 */ /* 0x0003e200080000ff */
[----:B------:R-:W-:Y:S06]  /*1d30*/  BAR.SYNC.DEFER_BLOCKING 0x0 ;  /* 0x0000000000007b1d */ /* 0x000fec0000010000 */
[----:B------:R-:W2:Y:S02]  /*1d40*/  SYNCS.PHASECHK.TRANS64.TRYWAIT P1, [UR8+0xa020], RZ ;  /* 0x00a020ffff0075a7 */ /* 0x000ea40008021108 */
[----:B-12---:R-:W-:Y:S05]  /*1d50*/  @!P1 BRA `(.L_x_62) ;  /* 0x0000000c00449947 */ /* 0x006fea0003800000 */
.L_x_79:
[----:B------:R-:W-:Y:S01]  /*1d60*/  IMAD.MOV.U32 R2, RZ, RZ, RZ ;  /* 0x000000ffff027224 */ /* 0x000fe200078e00ff */
[----:B------:R-:W-:Y:S06]  /*1d70*/  @!P0 BRA `(.L_x_59) ;  /* 0x0000000400088947 */ /* 0x000fec0003800000 */
[----:B------:R-:W1:Y:S01]  /*1d80*/  LDCU UR17, c[0x0][0x3a0] ;  /* 0x00007400ff1177ac */ /* 0x000e620008000800 */
[----:B------:R-:W-:Y:S01]  /*1d90*/  UMOV UR13, 0x1 ;  /* 0x00000001000d7882 */ /* 0x000fe20000000000 */
[----:B------:R-:W-:-:S05]  /*1da0*/  UMOV UR6, 0x20 ;  /* 0x0000002000067882 */ /* 0x000fca0000000000 */
.L_x_66:
[----:B------:R-:W-:Y:S01]  /*1db0*/  BAR.SYNC.DEFER_BLOCKING 0x0 ;  /* 0x0000000000007b1d */ /* 0x000fe20000010000 */
[----:B------:R-:W-:Y:S01]  /*1dc0*/  ULEA UR16, UR13, UR8, 0x3 ;  /* 0x000000080d107291 */ /* 0x000fe2000f8e18ff */
[----:B------:R-:W-:Y:S01]  /*1dd0*/  @!P3 IMAD.MOV.U32 R3, RZ, RZ, 0x2800 ;  /* 0x00002800ff03b424 */ /* 0x000fe200078e00ff */
[----:B------:R-:W-:Y:S01]  /*1de0*/  ELECT P1, URZ, PT ;  /* 0x0000000000ff782f */ /* 0x000fe20003820000 */
[----:B------:R-:W-:-:S03]  /*1df0*/  ULEA UR4, UR13, UR8, 0xb ;  /* 0x000000080d047291 */ /* 0x000fc6000f8e58ff */
[----:B------:R-:W-:Y:S02]  /*1e00*/  ISETP.LT.U32.AND P1, PT, R68, 0x20, P1 ;  /* 0x000000204400780c */ /* 0x000fe40000f21070 */
[----:B------:R-:W-:Y:S01]  /*1e10*/  ELECT P0, URZ, PT ;  /* 0x0000000000ff782f */ /* 0x000fe20003800000 */
[----:B------:R-:W-:-:S03]  /*1e20*/  UIADD3 UR4, UPT, UPT, UR4, 0x8000, URZ ;  /* 0x0000800004047890 */ /* 0x000fc6000fffe0ff */
[----:B------:R-:W-:Y:S01]  /*1e30*/  ISETP.LT.U32.AND P0, PT, R68, 0x40, P0 ;  /* 0x000000404400780c */ /* 0x000fe20000701070 */
[----:B------:R-:W-:Y:S02]  /*1e40*/  ULEA UR14, UR13, UR8, 0xd ;  /* 0x000000080d0e7291 */ /* 0x000fe4000f8e68ff */
[----:B------:R-:W-:Y:S01]  /*1e50*/  ULOP3.LUT UR15, UR12, 0x1, URZ, 0xc0, !UPT ;  /* 0x000000010c0f7892 */ /* 0x000fe2000f8ec0ff */
[----:B------:R-:W-:-:S03]  /*1e60*/  UMOV UR31, UR6 ;  /* 0x00000006001f7c82 */ /* 0x000fc60008000000 */
[----:B------:R-:W-:Y:S01]  /*1e70*/  ULEA UR28, UR15, UR14, 0xc ;  /* 0x0000000e0f1c7291 */ /* 0x000fe2000f8e60ff */
[----:B------:R-:W-:Y:S01]  /*1e80*/  VOTEU.ANY UP0, P1 ;  /* 0x0000000000ff7886 */ /* 0x000fe20000800100 */
[----:B------:R-:W-:Y:S01]  /*1e90*/  ULEA UR30, UR15, UR9, 0x7 ;  /* 0x000000090f1e7291 */ /* 0x000fe2000f8e38ff */
[----:B------:R2:W-:Y:S03]  /*1ea0*/  @!P3 SYNCS.ARRIVE.TRANS64 RZ, [UR16+0xa000], R3 ;  /* 0x00a00003ffffb9a7 */ /* 0x0005e60008000010 */
[----:B------:R-:W-:Y:S01]  /*1eb0*/  VOTEU.ANY UP1, P0 ;  /* 0x0000000000ff7886 */ /* 0x000fe20000020100 */
[----:B------:R-:W-:Y:S01]  /*1ec0*/  @UP0 UIADD3 UR5, UPT, UPT, UR16, 0xa000, URZ ;  /* 0x0000a00010050890 */ /* 0x000fe2000fffe0ff */
[----:B------:R-:W-:Y:S01]  /*1ed0*/  VOTEU.ANY UP0, P1 ;  /* 0x0000000000ff7886 */ /* 0x000fe20000800100 */
[----:B------:R-:W-:Y:S02]  /*1ee0*/  BAR.SYNC.DEFER_BLOCKING 0x0 ;  /* 0x0000000000007b1d */ /* 0x000fe40000010000 */
[----:B------:R-:W-:Y:S01]  /*1ef0*/  @UP1 UIADD3 UR29, UPT, UPT, UR16, 0xa000, URZ ;  /* 0x0000a000101d1890 */ /* 0x000fe2000fffe0ff */
[----:B--2---:R-:W-:-:S03]  /*1f00*/  IMAD.U32 R3, R2, -0x80000000, RZ ;  /* 0x8000000002037824 */ /* 0x004fc600078e00ff */
[----:B------:R-:W-:Y:S01]  /*1f10*/  VOTEU.ANY UP1, P0 ;  /* 0x0000000000ff7886 */ /* 0x000fe20000020100 */
[----:B------:R2:W-:Y:S01]  /*1f20*/  @UP0 UTMALDG.2D [UR4], [UR20] ;  /* 0x00000004140005b4 */ /* 0x0005e20008008000 */
[----:B------:R-:W-:Y:S01]  /*1f30*/  UISETP.NE.U32.AND UP0, UPT, UR12, URZ, UPT ;  /* 0x000000ff0c00728c */ /* 0x000fe2000bf05070 */
[----:B------:R4:W-:Y:S06]  /*1f40*/  MEMBAR.ALL.CTA ;  /* 0x0000000000007992 */ /* 0x0009ec0000008000 */
[----:B----4-:R-:W4:Y:S02]  /*1f50*/  FENCE.VIEW.ASYNC.S ;  /* 0x00000000000073c6 */ /* 0x010f240000000000 */
[----:B----4-:R-:W-:Y:S06]  /*1f60*/  BAR.SYNC.DEFER_BLOCKING 0x0 ;  /* 0x0000000000007b1d */ /* 0x010fec0000010000 */
[----:B------:R2:W-:Y:S02]  /*1f70*/  @UP1 UTMALDG.2D [UR28], [UR22] ;  /* 0x0000001c160015b4 */ /* 0x0005e40008008000 */
[----:B------:R-:W-:Y:S06]  /*1f80*/  BAR.SYNC.DEFER_BLOCKING 0x0 ;  /* 0x0000000000007b1d */ /* 0x000fec0000010000 */
[----:B------:R-:W4:Y:S02]  /*1f90*/  SYNCS.PHASECHK.TRANS64.TRYWAIT P0, [UR16+0xa000], R3 ;  /* 0x00a00003ff0075a7 */ /* 0x000f240008001110 */
[----:B--2-4-:R-:W-:Y:S05]  /*1fa0*/  @!P0 BRA `(.L_x_63) ;  /* 0x0000000800bc8947 */ /* 0x014fea0003800000 */
.L_x_80:
        /* <DEDUP_REMOVED lines=10> */
[----:B------:R2:W-:Y:S01]  /*2050*/  UTCQMMA gdesc[UR4], gdesc[UR14], tmem[UR24], tmem[UR18], idesc[UR19], UPT ;  /* 0x00ff120e040075ea */ /* 0x0005e2000b800318 */
[----:B------:R-:W-:Y:S02]  /*2060*/  NOP ;  /* 0x0000000000007918 */ /* 0x000fe40000000000 */
.L_x_64:
[----:B------:R-:W-:Y:S01]  /*2070*/  ELECT P0, URZ, PT ;  /* 0x0000000000ff782f */ /* 0x000fe20003800000 */
[----:B--2---:R-:W-:-:S03]  /*2080*/  UIADD3 UR4, UPT, UPT, UR16, 0xa020, URZ ;  /* 0x0000a02010047890 */ /* 0x004fc6000fffe0ff */
[----:B------:R-:W-:Y:S01]  /*2090*/  ISETP.LT.U32.AND P0, PT, R68, 0x20, P0 ;  /* 0x000000204400780c */ /* 0x000fe20000701070 */
[----:B------:R-:W-:-:S12]  /*20a0*/  UMOV UR5, URZ ;  /* 0x000000ff00057c82 */ /* 0x000fd80008000000 */
[----:B------:R-:W-:Y:S01]  /*20b0*/  VOTEU.ANY UP0, P0 ;  /* 0x0000000000ff7886 */ /* 0x000fe20000000100 */
[----:B------:R-:W-:-:S04]  /*20c0*/  VOTEU.ANY UP1, P0 ;  /* 0x0000000000ff7886 */ /* 0x000fc80000020100 */
[----:B------:R-:W-:Y:S02]  /*20d0*/  @UP0 UMOV UR4, UR4 ;  /* 0x0000000400040c82 */ /* 0x000fe40008000000 */
[----:B------:R2:W-:Y:S01]  /*20e0*/  @UP1 UTCBAR [UR4], URZ ;  /* 0x000000ff040013e9 */ /* 0x0005e200080000ff */
[----:B------:R-:W-:Y:S06]  /*20f0*/  BAR.SYNC.DEFER_BLOCKING 0x0 ;  /* 0x0000000000007b1d */ /* 0x000fec0000010000 */
[----:B------:R-:W4:Y:S02]  /*2100*/  SYNCS.PHASECHK.TRANS64.TRYWAIT P0, [UR16+0xa020], R3 ;  /* 0x00a02003ff0075a7 */ /* 0x000f240008001110 */
[----:B--2-4-:R-:W-:Y:S05]  /*2110*/  @!P0 BRA `(.L_x_65) ;  /* 0x00000008006c8947 */ /* 0x014fea0003800000 */
.L_x_81:
[----:B------:R-:W-:Y:S02]  /*2120*/  UIADD3 UR13, UPT, UPT, UR13, 0x1, URZ ;  /* 0x000000010d0d7890 */ /* 0x000fe4000fffe0ff */
[----:B------:R-:W-:Y:S02]  /*2130*/  UIADD3 UR6, UPT, UPT, UR6, 0x20, URZ ;  /* 0x0000002006067890 */ /* 0x000fe4000fffe0ff */
[----:B------:R-:W-:-:S04]  /*2140*/  UISETP.NE.U32.AND UP0, UPT, UR13, 0x4, UPT ;  /* 0x000000040d00788c */ /* 0x000fc8000bf05070 */
[----:B------:R-:W-:Y:S02]  /*2150*/  USEL UR13, UR13, URZ, UP0 ;  /* 0x000000ff0d0d7287 */ /* 0x000fe40008000000 */
[----:B------:R-:W-:Y:S02]  /*2160*/  USEL UR4, URZ, 0x1, UP0 ;  /* 0x00000001ff047887 */ /* 0x000fe40008000000 */
[----:B-1----:R-:W-:-:S04]  /*2170*/  UISETP.GE.AND UP0, UPT, UR6, UR17, UPT ;  /* 0x000000110600728c */ /* 0x002fc8000bf06270 */
[----:B------:R-:W-:-:S05]  /*2180*/  LOP3.LUT R2, R2, UR4, RZ, 0x3c, !PT ;  /* 0x0000000402027c12 */ /* 0x000fca000f8e3cff */
[----:B------:R-:W-:Y:S05]  /*2190*/  BRA.U !UP0, `(.L_x_66) ;  /* 0xfffffffd08047547 */ /* 0x000fea000b83ffff */
.L_x_59:
[----:B--2-4-:R-:W-:Y:S01]  /*21a0*/  BAR.SYNC.DEFER_BLOCKING 0x0 ;  /* 0x0000000000007b1d */ /* 0x014fe20000010000 */
[----:B------:R-:W-:-:S05]  /*21b0*/  IMAD.SHL.U32 R2, R0, 0x40, RZ ;  /* 0x0000004000027824 */ /* 0x000fca00078e00ff */
[----:B------:R-:W-:Y:S04]  /*21c0*/  BSSY.RECONVERGENT B3, `(.L_x_67) ;  /* 0x0000004000037945 */ /* 0x000fe80003800200 */
[----:B------:R-:W-:Y:S05]  /*21d0*/  @P3 BRA `(.L_x_68) ;  /* 0x0000000000083947 */ /* 0x000fea0003800000 */
[----:B------:R-:W1:Y:S02]  /*21e0*/  SYNCS.CCTL.IV [UR8+0xa000] ;  /* 0x00a00000ff0079b1 */ /* 0x000e640008000008 */
[----:B-1----:R-:W1:Y:S02]  /*21f0*/  SYNCS.CCTL.IV [UR8+0xa020] ;  /* 0x00a02000ff0079b1 */ /* 0x002e640008000008 */
.L_x_68:
[----:B------:R-:W-:Y:S05]  /*2200*/  BSYNC.RECONVERGENT B3 ;  /* 0x0000000000037941 */ /* 0x000fea0003800200 */
.L_x_67:
[----:B-1----:R-:W-:Y:S06]  /*2210*/  BAR.SYNC.DEFER_BLOCKING 0x0 ;  /* 0x0000000000007b1d */ /* 0x002fec0000010000 */
[----:B------:R-:W-:Y:S04]  /*2220*/  BSSY.RECONVERGENT B3, `(.L_x_69) ;  /* 0x0000004000037945 */ /* 0x000fe80003800200 */
[----:B------:R-:W-:Y:S05]  /*2230*/  @P3 BRA `(.L_x_70) ;  /* 0x0000000000083947 */ /* 0x000fea0003800000 */
[----:B------:R-:W1:Y:S02]  /*2240*/  SYNCS.CCTL.IV [UR8+0xa008] ;  /* 0x00a00800ff0079b1 */ /* 0x000e640008000008 */
[----:B-1----:R-:W1:Y:S02]  /*2250*/  SYNCS.CCTL.IV [UR8+0xa028] ;  /* 0x00a02800ff0079b1 */ /* 0x002e640008000008 */
.L_x_70:
[----:B------:R-:W-:Y:S05]  /*2260*/  BSYNC.RECONVERGENT B3 ;  /* 0x0000000000037941 */ /* 0x000fea0003800200 */
.L_x_69:
[----:B-1----:R-:W-:Y:S06]  /*2270*/  BAR.SYNC.DEFER_BLOCKING 0x0 ;  /* 0x0000000000007b1d */ /* 0x002fec0000010000 */
[----:B------:R-:W-:Y:S04]  /*2280*/  BSSY.RECONVERGENT B3, `(.L_x_71) ;  /* 0x0000004000037945 */ /* 0x000fe80003800200 */
[----:B------:R-:W-:Y:S05]  /*2290*/  @P3 BRA `(.L_x_72) ;  /* 0x0000000000083947 */ /* 0x000fea0003800000 */
[----:B------:R-:W1:Y:S02]  /*22a0*/  SYNCS.CCTL.IV [UR8+0xa010] ;  /* 0x00a01000ff0079b1 */ /* 0x000e640008000008 */
[----:B-1----:R-:W1:Y:S02]  /*22b0*/  SYNCS.CCTL.IV [UR8+0xa030] ;  /* 0x00a03000ff0079b1 */ /* 0x002e640008000008 */
.L_x_72:
[----:B------:R-:W-:Y:S05]  /*22c0*/  BSYNC.RECONVERGENT B3 ;  /* 0x0000000000037941 */ /* 0x000fea0003800200 */
.L_x_71:
[----:B-1----:R-:W-:Y:S06]  /*22d0*/  BAR.SYNC.DEFER_BLOCKING 0x0 ;  /* 0x0000000000007b1d */ /* 0x002fec0000010000 */
[----:B------:R-:W-:Y:S04]  /*22e0*/  BSSY.RECONVERGENT B3, `(.L_x_73) ;  /* 0x0000004000037945 */ /* 0x000fe80003800200 */
[----:B------:R-:W-:Y:S05]  /*22f0*/  @P3 BRA `(.L_x_74) ;  /* 0x0000000000083947 */ /* 0x000fea0003800000 */
[----:B------:R-:W1:Y:S02]  /*2300*/  SYNCS.CCTL.IV [UR8+0xa018] ;  /* 0x00a01800ff0079b1 */ /* 0x000e640008000008 */
[----:B-1----:R-:W1:Y:S02]  /*2310*/  SYNCS.CCTL.IV [UR8+0xa038] ;  /* 0x00a03800ff0079b1 */ /* 0x002e640008000008 */
.L_x_74:
[----:B------:R-:W-:Y:S05]  /*2320*/  BSYNC.RECONVERGENT B3 ;  /* 0x0000000000037941 */ /* 0x000fea0003800200 */
.L_x_73:
[----:B------:R-:W-:Y:S01]  /*2330*/  USHF.L.U32 UR4, UR12, 0x15, URZ ;  /* 0x000000150c047899 */ /* 0x000fe200080006ff */
[----:B------:R-:W-:Y:S01]  /*2340*/  IMAD.SHL.U32 R3, R0, 0x10, RZ ;  /* 0x0000001000037824 */ /* 0x000fe200078e00ff */
[----:B------:R-:W-:Y:S01]  /*2350*/  USHF.L.U32 UR5, UR12, 0x5, URZ ;  /* 0x000000050c057899 */ /* 0x000fe200080006ff */
[----:B------:R-:W-:Y:S01]  /*2360*/  LOP3.LUT R2, R2, 0x3800, RZ, 0xc0, !PT ;  /* 0x0000380002027812 */ /* 0x000fe200078ec0ff */
[----:B------:R-:W-:Y:S02]  /*2370*/  ULOP3.LUT UR4, UR4, 0x600000, URZ, 0xc0, !UPT ;  /* 0x0060000004047892 */ /* 0x000fe4000f8ec0ff */
[----:B------:R-:W-:Y:S01]  /*2380*/  ULOP3.LUT UR5, UR5, 0x80, URZ, 0xc0, !UPT ;  /* 0x0000008005057892 */ /* 0x000fe2000f8ec0ff */
[----:B------:R-:W-:Y:S01]  /*2390*/  LOP3.LUT R3, R2, 0x70, R3, 0xf8, !PT ;  /* 0x0000007002037812 */ /* 0x000fe200078ef803 */
[C---:B------:R-:W-:Y:S01]  /*23a0*/  IMAD.SHL.U32 R2, R0.reuse, 0x4, RZ ;  /* 0x0000000400027824 */ /* 0x040fe200078e00ff */
[----:B------:R-:W-:Y:S01]  /*23b0*/  ELECT P0, URZ, PT ;  /* 0x0000000000ff782f */ /* 0x000fe20003800000 */
[----:B------:R-:W-:Y:S01]  /*23c0*/  IMAD.SHL.U32 R0, R0, 0x80, RZ ;  /* 0x0000008000007824 */ /* 0x000fe200078e00ff */
[----:B------:R-:W-:-:S02]  /*23d0*/  UIADD3 UR4, UPT, UPT, UR5, UR4, UR24 ;  /* 0x0000000405047290 */ /* 0x000fc4000fffe018 */
[----:B------:R-:W-:Y:S01]  /*23e0*/  LOP3.LUT R3, R3, 0x40, R2, 0x78, !PT ;  /* 0x0000004003037812 */ /* 0x000fe200078e7802 */
[----:B------:R-:W-:Y:S01]  /*23f0*/  ULOP3.LUT UR12, UR12, 0x1, URZ, 0xc0, !UPT ;  /* 0x000000010c0c7892 */ /* 0x000fe2000f8ec0ff */
[----:B------:R-:W-:Y:S01]  /*2400*/  ISETP.LT.U32.AND P0, PT, R68, 0x40, P0 ;  /* 0x000000404400780c */ /* 0x000fe20000701070 */
[----:B------:R-:W-:Y:S01]  /*2410*/  UMOV UR6, UR7 ;  /* 0x0000000700067c82 */ /* 0x000fe20008000000 */
[----:B------:R-:W-:Y:S01]  /*2420*/  LOP3.LUT R0, R3, 0x780, R0, 0xf8, !PT ;  /* 0x0000078003007812 */ /* 0x000fe200078ef800 */
[----:B------:R-:W-:Y:S02]  /*2430*/  ULEA UR5, UR12, UR9, 0x7 ;  /* 0x000000090c057291 */ /* 0x000fe4000f8e38ff */
[----:B---3--:R-:W-:Y:S01]  /*2440*/  LDTM.16dp32bit_t0_t15.x64 R4, tmem[UR4] ;  /* 0x00000004000479ee */ /* 0x008fe20008b00000 */
[----:B------:R-:W2:Y:S01]  /*2450*/  LDTM.16dp32bit_t16_t31.x64 R4, tmem[UR4+0x40] ;  /* 0x00004004000479ee */ /* 0x000ea20008b20000 */
[C---:B------:R-:W-:Y:S01]  /*2460*/  LOP3.LUT R2, R0.reuse, 0x10, RZ, 0x3c, !PT ;  /* 0x0000001000027812 */ /* 0x040fe200078e3cff */
[----:B------:R-:W-:Y:S01]  /*2470*/  NOP ;  /* 0x0000000000007918 */ /* 0x000fe20000000000 */
[----:B------:R-:W-:Y:S01]  /*2480*/  LOP3.LUT R3, R0, 0x20, RZ, 0x3c, !PT ;  /* 0x0000002000037812 */ /* 0x000fe200078e3cff */
[----:B------:R-:W-:-:S03]  /*2490*/  ULEA UR4, UR12, UR8, 0xd ;  /* 0x000000080c047291 */ /* 0x000fc6000f8e68ff */
[----:B--2---:R-:W-:Y:S01]  /*24a0*/  VOTEU.ANY UP1, P0 ;  /* 0x0000000000ff7886 */ /* 0x004fe20000020100 */
[----:B------:R-:W-:Y:S01]  /*24b0*/  VOTEU.ANY UP0, P0 ;  /* 0x0000000000ff7886 */ /* 0x000fe20000000100 */
[----:B------:R-:W-:Y:S02]  /*24c0*/  F2FP.SATFINITE.E4M3.F32.PACK_AB_MERGE_C R6, R7, R6, RZ ;  /* 0x000000060706723e */ /* 0x000fe400048070ff */
[----:B------:R-:W-:Y:S02]  /*24d0*/  F2FP.SATFINITE.E4M3.F32.PACK_AB_MERGE_C R10, R11, R10, RZ ;  /* 0x0000000a0b0a723e */ /* 0x000fe400048070ff */
[----:B------:R-:W-:Y:S02]  /*24e0*/  F2FP.SATFINITE.E4M3.F32.PACK_AB_MERGE_C R14, R15, R14, RZ ;  /* 0x0000000e0f0e723e */ /* 0x000fe400048070ff */
[----:B------:R-:W-:Y:S02]  /*24f0*/  F2FP.SATFINITE.E4M3.F32.PACK_AB_MERGE_C R7, R19, R18, RZ ;  /* 0x000000121307723e */ /* 0x000fe400048070ff */
[----:B------:R-:W-:-:S02]  /*2500*/  F2FP.SATFINITE.E4M3.F32.PACK_AB_MERGE_C R22, R23, R22, RZ ;  /* 0x000000161716723e */ /* 0x000fc400048070ff */
[----:B------:R-:W-:Y:S02]  /*2510*/  F2FP.SATFINITE.E4M3.F32.PACK_AB_MERGE_C R26, R27, R26, RZ ;  /* 0x0000001a1b1a723e */ /* 0x000fe400048070ff */
        /* <DEDUP_REMOVED lines=10> */
[----:B------:R-:W-:-:S02]  /*25c0*/  F2FP.SATFINITE.E4M3.F32.PACK_AB_MERGE_C R4, R5, R4, R6 ;  /* 0x000000040504723e */ /* 0x000fc40004807006 */
[----:B------:R-:W-:Y:S02]  /*25d0*/  F2FP.SATFINITE.E4M3.F32.PACK_AB_MERGE_C R5, R9, R8, R10 ;  /* 0x000000080905723e */ /* 0x000fe4000480700a */
[----:B------:R-:W-:Y:S02]  /*25e0*/  F2FP.SATFINITE.E4M3.F32.PACK_AB_MERGE_C R6, R13, R12, R14 ;  /* 0x0000000c0d06723e */ /* 0x000fe4000480700e */
[----:B------:R-:W-:Y:S02]  /*25f0*/  F2FP.SATFINITE.E4M3.F32.PACK_AB_MERGE_C R7, R17, R16, R7 ;  /* 0x000000101107723e */ /* 0x000fe40004807007 */
[----:B------:R-:W-:Y:S02]  /*2600*/  F2FP.SATFINITE.E4M3.F32.PACK_AB_MERGE_C R20, R21, R20, R22 ;  /* 0x000000141514723e */ /* 0x000fe40004807016 */
[----:B------:R-:W-:Y:S01]  /*2610*/  F2FP.SATFINITE.E4M3.F32.PACK_AB_MERGE_C R21, R25, R24, R26 ;  /* 0x000000181915723e */ /* 0x000fe2000480701a */
[----:B-1----:R1:W-:Y:S01]  /*2620*/  STS.128 [R0+UR8], R4 ;  /* 0x0000000400007988 */ /* 0x0023e20008000c08 */
[----:B------:R-:W-:-:S02]  /*2630*/  F2FP.SATFINITE.E4M3.F32.PACK_AB_MERGE_C R22, R29, R28, R30 ;  /* 0x0000001c1d16723e */ /* 0x000fc4000480701e */
[----:B------:R-:W-:Y:S02]  /*2640*/  F2FP.SATFINITE.E4M3.F32.PACK_AB_MERGE_C R23, R33, R32, R34 ;  /* 0x000000202117723e */ /* 0x000fe40004807022 */
[----:B------:R-:W-:Y:S02]  /*2650*/  F2FP.SATFINITE.E4M3.F32.PACK_AB_MERGE_C R36, R37, R36, R38 ;  /* 0x000000242524723e */ /* 0x000fe40004807026 */
[----:B------:R-:W-:Y:S01]  /*2660*/  F2FP.SATFINITE.E4M3.F32.PACK_AB_MERGE_C R37, R41, R40, R42 ;  /* 0x000000282925723e */ /* 0x000fe2000480702a */
[----:B------:R1:W-:Y:S01]  /*2670*/  STS.128 [R2+UR8], R20 ;  /* 0x0000001402007988 */ /* 0x0003e20008000c08 */
[----:B------:R-:W-:Y:S02]  /*2680*/  F2FP.SATFINITE.E4M3.F32.PACK_AB_MERGE_C R38, R45, R44, R46 ;  /* 0x0000002c2d26723e */ /* 0x000fe4000480702e */
[----:B------:R-:W-:Y:S02]  /*2690*/  F2FP.SATFINITE.E4M3.F32.PACK_AB_MERGE_C R39, R49, R48, R50 ;  /* 0x000000303127723e */ /* 0x000fe40004807032 */
[----:B------:R-:W-:-:S02]  /*26a0*/  F2FP.SATFINITE.E4M3.F32.PACK_AB_MERGE_C R52, R53, R52, R54 ;  /* 0x000000343534723e */ /* 0x000fc40004807036 */
[----:B------:R-:W-:Y:S01]  /*26b0*/  F2FP.SATFINITE.E4M3.F32.PACK_AB_MERGE_C R53, R57, R56, R58 ;  /* 0x000000383935723e */ /* 0x000fe2000480703a */
[----:B------:R1:W-:Y:S01]  /*26c0*/  STS.128 [R3+UR8], R36 ;  /* 0x0000002403007988 */ /* 0x0003e20008000c08 */
[----:B------:R-:W-:Y:S02]  /*26d0*/  F2FP.SATFINITE.E4M3.F32.PACK_AB_MERGE_C R54, R61, R60, R62 ;  /* 0x0000003c3d36723e */ /* 0x000fe4000480703e */
[----:B------:R-:W-:Y:S02]  /*26e0*/  F2FP.SATFINITE.E4M3.F32.PACK_AB_MERGE_C R55, R65, R64, R66 ;  /* 0x000000404137723e */ /* 0x000fe40004807042 */
[----:B------:R-:W-:-:S05]  /*26f0*/  LOP3.LUT R8, R0, 0x30, RZ, 0x3c, !PT ;  /* 0x0000003000087812 */ /* 0x000fca00078e3cff */
[----:B------:R1:W-:Y:S01]  /*2700*/  STS.128 [R8+UR8], R52 ;  /* 0x0000003408007988 */ /* 0x0003e20008000c08 */
[----:B------:R2:W-:Y:S06]  /*2710*/  MEMBAR.ALL.CTA ;  /* 0x0000000000007992 */ /* 0x0005ec0000008000 */
[----:B--2---:R-:W2:Y:S02]  /*2720*/  FENCE.VIEW.ASYNC.S ;  /* 0x00000000000073c6 */ /* 0x004ea40000000000 */
[----:B--2---:R-:W-:Y:S06]  /*2730*/  BAR.SYNC.DEFER_BLOCKING 0x0 ;  /* 0x0000000000007b1d */ /* 0x004fec0000010000 */
[----:B------:R1:W-:Y:S01]  /*2740*/  @UP1 UTMASTG.2D [UR4], [UR10] ;  /* 0x000000040a0013b5 */ /* 0x0003e20008008000 */
[----:B------:R0:W-:Y:S01]  /*2750*/  UTMACMDFLUSH ;  /* 0x00000000000079b7 */ /* 0x0001e20000000000 */
[----:B------:R-:W-:-:S04]  /*2760*/  DEPBAR.LE SB0, 0x0 ;  /* 0x000080000000791a */ /* 0x000fc80000000000 */
[----:B------:R-:W-:Y:S08]  /*2770*/  BAR.SYNC.DEFER_BLOCKING 0x0 ;  /* 0x0000000000007b1d */ /* 0x000ff00000010000 */
[----:B------:R-:W-:Y:S06]  /*2780*/  BAR.SYNC.DEFER_BLOCKING 0x0 ;  /* 0x0000000000007b1d */ /* 0x000fec0000010000 */
[----:B-1----:R-:W-:Y:S05]  /*2790*/  @P2 BRA `(.L_x_75) ;  /* 0x0000000000a02947 */ /* 0x002fea0003800000 */
[----:B------:R-:W1:Y:S01]  /*27a0*/  S2UR UR5, SR_CgaCtaId ;  /* 0x00000000000579c3 */ /* 0x000e620000008800 */
[----:B------:R-:W-:Y:S01]  /*27b0*/  NOP ;  /* 0x0000000000007918 */ /* 0x000fe20000000000 */
[----:B------:R-:W-:Y:S01]  /*27c0*/  UMOV UR4, 0x50 ;  /* 0x0000005000047882 */ /* 0x000fe20000000000 */
[----:B------:R-:W-:Y:S02]  /*27d0*/  IMAD.U32 R0, RZ, RZ, UR24 ;  /* 0x00000018ff007e24 */ /* 0x000fe4000f8e00ff */
[----:B------:R-:W-:Y:S02]  /*27e0*/  IMAD.MOV.U32 R3, RZ, RZ, 0xff ;  /* 0x000000ffff037424 */ /* 0x000fe400078e00ff */
[----:B------:R-:W-:Y:S01]  /*27f0*/  IMAD.MOV.U32 R7, RZ, RZ, 0x1 ;  /* 0x00000001ff077424 */ /* 0x000fe200078e00ff */
[----:B------:R-:W-:-:S04]  /*2800*/  LOP3.LUT R0, R0, 0xffff, RZ, 0xc0, !PT ;  /* 0x0000ffff00007812 */ /* 0x000fc800078ec0ff */
[----:B------:R-:W-:-:S05]  /*2810*/  SHF.R.U32.HI R0, RZ, 0x5, R0 ;  /* 0x00000005ff007819 */ /* 0x000fca0000011600 */
[----:B------:R-:W-:Y:S01]  /*2820*/  VIADD R2, R0, 0x10 ;  /* 0x0000001000027836 */ /* 0x000fe20000000000 */
[----:B------:R-:W-:Y:S01]  /*2830*/  SHF.L.U32 R0, R3, R0, RZ ;  /* 0x0000000003007219 */ /* 0x000fe200000006ff */
[----:B-1----:R-:W-:-:S03]  /*2840*/  ULEA UR6, UR5, UR4, 0x18 ;  /* 0x0000000405067291 */ /* 0x002fc6000f8ec0ff */
[----:B------:R-:W-:-:S04]  /*2850*/  SHF.L.U32 R3, R7, R2, RZ ;  /* 0x0000000207037219 */ /* 0x000fc800000006ff */
[----:B------:R-:W-:Y:S02]  /*2860*/  LOP3.LUT R0, R3, R0, RZ, 0xfc, !PT ;  /* 0x0000000003007212 */ /* 0x000fe400078efcff */
[----:B------:R-:W1:Y:S02]  /*2870*/  LDS R5, [UR6] ;  /* 0x00000006ff057984 */ /* 0x000e640008000800 */
[C---:B------:R-:W-:Y:S02]  /*2880*/  LOP3.LUT R2, R0.reuse, 0xffff, RZ, 0xc0, !PT ;  /* 0x0000ffff00027812 */ /* 0x040fe400078ec0ff */
[----:B-1----:R-:W-:-:S04]  /*2890*/  LOP3.LUT R3, R0, 0xffff, R5, 0x80, !PT ;  /* 0x0000ffff00037812 */ /* 0x002fc800078e8005 */
[----:B------:R-:W-:-:S13]  /*28a0*/  ISETP.NE.AND P0, PT, R3, R2, PT ;  /* 0x000000020300720c */ /* 0x000fda0003f05270 */
[----:B------:R-:W-:Y:S05]  /*28b0*/  @P0 BRA `(.L_x_76) ;  /* 0x0000000000500947 */ /* 0x000fea0003800000 */
[----:B------:R-:W-:Y:S02]  /*28c0*/  SHF.R.U32.HI R5, RZ, 0x10, R5 ;  /* 0x00000010ff057819 */ /* 0x000fe40000011605 */
[----:B------:R-:W-:-:S04]  /*28d0*/  SHF.R.U32.HI R2, RZ, 0x10, R0 ;  /* 0x00000010ff027819 */ /* 0x000fc80000011600 */
[----:B------:R-:W-:-:S04]  /*28e0*/  LOP3.LUT R5, R5, R2, RZ, 0xc0, !PT ;  /* 0x0000000205057212 */ /* 0x000fc800078ec0ff */
[----:B------:R-:W-:-:S13]  /*28f0*/  ISETP.NE.AND P0, PT, R5, R2, PT ;  /* 0x000000020500720c */ /* 0x000fda0003f05270 */
[----:B------:R-:W-:Y:S05]  /*2900*/  @P0 BRA `(.L_x_77) ;  /* 0x0000000000300947 */ /* 0x000fea0003800000 */
[----:B------:R-:W-:Y:S01]  /*2910*/  R2UR UR4, R0 ;  /* 0x00000000000472ca */ /* 0x000fe200000e0000 */
[----:B------:R-:W-:Y:S01]  /*2920*/  VOTEU.ANY UR5, UPT, PT ;  /* 0x0000000000057886 */ /* 0x000fe200038e0100 */
[----:B------:R-:W1:Y:S01]  /*2930*/  S2R R0, SR_LANEID ;  /* 0x0000000000007919 */ /* 0x000e620000000000 */
[----:B------:R-:W-:-:S10]  /*2940*/  UFLO.U32 UR5, UR5 ;  /* 0x00000005000572bd */ /* 0x000fd400080e0000 */
[----:B------:R-:W-:-:S06]  /*2950*/  ULOP3.LUT UR4, URZ, UR4, URZ, 0x33, !UPT ;  /* 0x00000004ff047292 */ /* 0x000fcc000f8e33ff */
[----:B------:R-:W-:-:S04]  /*2960*/  IMAD.U32 R2, RZ, RZ, UR4 ;  /* 0x00000004ff027e24 */ /* 0x000fc8000f8e00ff */
[----:B------:R-:W2:Y:S02]  /*2970*/  REDUX UR7, R2 ;  /* 0x00000000020773c4 */ /* 0x000ea40000000000 */
[----:B------:R3:W-:Y:S01]  /*2980*/  UTCATOMSWS.AND URZ, UR4 ;  /* 0x0000000400ff79e3 */ /* 0x0007e20008000000 */
[----:B-1----:R-:W-:Y:S01]  /*2990*/  ISETP.EQ.U32.AND P0, PT, R0, UR5, PT ;  /* 0x0000000500007c0c */ /* 0x002fe2000bf02070 */
[----:B--2---:R-:W-:-:S12]  /*29a0*/  IMAD.U32 R0, RZ, RZ, UR7 ;  /* 0x00000007ff007e24 */ /* 0x004fd8000f8e00ff */
[----:B------:R3:W-:Y:S01]  /*29b0*/  @P0 ATOMS.AND RZ, [UR6], R0 ;  /* 0x00000000ffff098c */ /* 0x0007e2000a800006 */
[----:B------:R-:W-:Y:S05]  /*29c0*/  BRA `(.L_x_75) ;  /* 0x0000000000147947 */ /* 0x000fea0003800000 */
.L_x_77:
[----:B------:R-:W-:-:S07]  /*29d0*/  MOV R2, 0x29f0 ;  /* 0x000029f000027802 */ /* 0x000fce0000000f00 */
[----:B------:R-:W-:Y:S05]  /*29e0*/  CALL.REL.NOINC `($__internal_0_$__cuda_sm10x_tcgen05_guardrail_trap_col_being_dealloced_not_returned_by_alloc) ;  /* 0x0000000000447944 */ /* 0x000fea0003c00000 */
[----:B------:R-:W-:Y:S05]  /*29f0*/  BRA `(.L_x_75) ;  /* 0x0000000000087947 */ /* 0x000fea0003800000 */
.L_x_76:
[----:B------:R-:W-:-:S07]  /*2a00*/  MOV R2, 0x2a20 ;  /* 0x00002a2000027802 */ /* 0x000fce0000000f00 */
[----:B------:R-:W-:Y:S05]  /*2a10*/  CALL.REL.NOINC `($__internal_2_$__cuda_sm10x_tcgen05_guardrail_trap_unallocated_columns_being_dealloced) ;  /* 0x0000000000507944 */ /* 0x000fea0003c00000 */
.L_x_75:
[----:B------:R-:W-:Y:S01]  /*2a20*/  NOP ;  /* 0x0000000000007918 */ /* 0x000fe20000000000 */
[----:B---3--:R-:W-:Y:S05]  /*2a30*/  EXIT ;  /* 0x000000000000794d */ /* 0x008fea0003800000 */
.L_x_60:
[----:B------:R-:W1:Y:S02]  /*2a40*/  SYNCS.PHASECHK.TRANS64.TRYWAIT P0, [UR8+0xa000], RZ ;  /* 0x00a000ffff0075a7 */ /* 0x000e640008001108 */
[----:B-1----:R-:W-:Y:S05]  /*2a50*/  @!P0 BRA `(.L_x_60) ;  /* 0xfffffffc00f88947 */ /* 0x002fea000383ffff */
[----:B------:R-:W-:Y:S05]  /*2a60*/  BRA `(.L_x_78) ;  /* 0xfffffff0005c7947 */ /* 0x000fea000383ffff */
.L_x_62:
[----:B------:R-:W1:Y:S02]  /*2a70*/  SYNCS.PHASECHK.TRANS64.TRYWAIT P1, [UR8+0xa020], RZ ;  /* 0x00a020ffff0075a7 */ /* 0x000e640008021108 */
[----:B-1----:R-:W-:Y:S05]  /*2a80*/  @!P1 BRA `(.L_x_62) ;  /* 0xfffffffc00f89947 */ /* 0x002fea000383ffff */
[----:B------:R-:W-:Y:S05]  /*2a90*/  BRA `(.L_x_79) ;  /* 0xfffffff000b07947 */ /* 0x000fea000383ffff */
.L_x_63:
[----:B------:R-:W2:Y:S02]  /*2aa0*/  SYNCS.PHASECHK.TRANS64.TRYWAIT P0, [UR16+0xa000], R3 ;  /* 0x00a00003ff0075a7 */ /* 0x000ea40008001110 */
[----:B--2---:R-:W-:Y:S05]  /*2ab0*/  @!P0 BRA `(.L_x_63) ;  /* 0xfffffffc00f88947 */ /* 0x004fea000383ffff */
[----:B------:R-:W-:Y:S05]  /*2ac0*/  BRA `(.L_x_80) ;  /* 0xfffffff400387947 */ /* 0x000fea000383ffff */
.L_x_65:
[----:B------:R-:W2:Y:S02]  /*2ad0*/  SYNCS.PHASECHK.TRANS64.TRYWAIT P0, [UR16+0xa020], R3 ;  /* 0x00a02003ff0075a7 */ /* 0x000ea40008001110 */
[----:B--2---:R-:W-:Y:S05]  /*2ae0*/  @!P0 BRA `(.L_x_65) ;  /* 0xfffffffc00f88947 */ /* 0x004fea000383ffff */
[----:B------:R-:W-:Y:S05]  /*2af0*/  BRA `(.L_x_81) ;  /* 0xfffffff400887947 */ /* 0x000fea000383ffff */
        .weak           $__internal_0_$__cuda_sm10x_tcgen05_guardrail_trap_col_being_dealloced_not_returned_by_alloc
        .type           $__internal_0_$__cuda_sm10x_tcgen05_guardrail_trap_col_being_dealloced_not_returned_by_alloc,@function
        .size           $__internal_0_$__cuda_sm10x_tcgen05_guardrail_trap_col_being_dealloced_not_returned_by_alloc,($__internal_1_$__cuda_sm10x_tcgen05_guardrail_trap_phase_invalid_during_alloc - $__internal_0_$__cuda_sm10x_tcgen05_guardrail_trap_col_being_dealloced_not_returned_by_alloc)
$__internal_0_$__cuda_sm10x_tcgen05_guardrail_trap_col_being_dealloced_not_returned_by_alloc:
[----:B------:R-:W-:Y:S05]  /*2b00*/  BPT.TRAP 0x1 ;  /* 0x000000040000795c */ /* 0x000fea0000300000 */
[----:B------:R-:W-:-:S04]  /*2b10*/  IMAD.MOV.U32 R3, RZ, RZ, 0x0 ;  /* 0x00000000ff037424 */ /* 0x000fc800078e00ff */
[----:B------:R-:W-:Y:S05]  /*2b20*/  RET.REL.NODEC R2 `(gluon_tcgen05) ;  /* 0xffffffd402347950 */ /* 0x000fea0003c3ffff */
        .weak           $__internal_1_$__cuda_sm10x_tcgen05_guardrail_trap_phase_invalid_during_alloc
        .type           $__internal_1_$__cuda_sm10x_tcgen05_guardrail_trap_phase_invalid_during_alloc,@function
        .size           $__internal_1_$__cuda_sm10x_tcgen05_guardrail_trap_phase_invalid_during_alloc,($__internal_2_$__cuda_sm10x_tcgen05_guardrail_trap_unallocated_columns_being_dealloced - $__internal_1_$__cuda_sm10x_tcgen05_guardrail_trap_phase_invalid_during_alloc)
$__internal_1_$__cuda_sm10x_tcgen05_guardrail_trap_phase_invalid_during_alloc:
[----:B------:R-:W-:Y:S05]  /*2b30*/  BPT.TRAP 0x1 ;  /* 0x000000040000795c */ /* 0x000fea0000300000 */
[----:B------:R-:W-:-:S04]  /*2b40*/  IMAD.MOV.U32 R3, RZ, RZ, 0x0 ;  /* 0x00000000ff037424 */ /* 0x000fc800078e00ff */
[----:B------:R-:W-:Y:S05]  /*2b50*/  RET.REL.NODEC R2 `(gluon_tcgen05) ;  /* 0xffffffd402287950 */ /* 0x000fea0003c3ffff */
        .weak           $__internal_2_$__cuda_sm10x_tcgen05_guardrail_trap_unallocated_columns_being_dealloced
        .type           $__internal_2_$__cuda_sm10x_tcgen05_guardrail_trap_unallocated_columns_being_dealloced,@function
        .size           $__internal_2_$__cuda_sm10x_tcgen05_guardrail_trap_unallocated_columns_being_dealloced,(.L_x_85 - $__internal_2_$__cuda_sm10x_tcgen05_guardrail_trap_unallocated_columns_being_dealloced)
$__internal_2_$__cuda_sm10x_tcgen05_guardrail_trap_unallocated_columns_being_dealloced:
[----:B------:R-:W-:Y:S05]  /*2b60*/  BPT.TRAP 0x1 ;  /* 0x000000040000795c */ /* 0x000fea0000300000 */
[----:B------:R-:W-:-:S04]  /*2b70*/  IMAD.MOV.U32 R3, RZ, RZ, 0x0 ;  /* 0x00000000ff037424 */ /* 0x000fc800078e00ff */
[----:B------:R-:W-:Y:S05]  /*2b80*/  RET.REL.NODEC R2 `(gluon_tcgen05) ;  /* 0xffffffd4021c7950 */ /* 0x000fea0003c3ffff */
.L_x_82:
[----:B------:R-:W-:-:S00]  /*2b90*/  BRA `(.L_x_82) ;  /* 0xfffffffc00fc7947 */ /* 0x000fc0000383ffff */
[----:B------:R-:W-:-:S00]  /*2ba0*/  NOP ;  /* 0x0000000000007918 */ /* 0x000fc00000000000 */
        /* <DEDUP_REMOVED lines=13> */
.L_x_85:


//--------------------- .nv.shared.gluon_tcgen05  --------------------------
	.section	.nv.shared.gluon_tcgen05,"aw",@nobits
	.sectionflags	@""
	.align	16
	.zero		1024


//--------------------- .nv.shared.reserved.0     --------------------------
	.section	.nv.shared.reserved.0,"aw",@nobits
	.align	8
	.weak		__nv_reservedSMEM_offset_0_alias
	.size		__nv_reservedSMEM_offset_0_alias, 0, 64
	.other		__nv_reservedSMEM_offset_0_alias,@"STO_CUDA_RESERVED_SHARED STV_DEFAULT"
__nv_reservedSMEM_offset_0_alias:
	.zero		0
.nv.shared.reserved.0:
	.zero		64
	.weak		__nv_reservedSMEM_allocation_phase
	.type		__nv_reservedSMEM_allocation_phase,@object
	.size		__nv_reservedSMEM_allocation_phase,(.L_0 - __nv_reservedSMEM_allocation_phase)
__nv_reservedSMEM_allocation_phase:
	.zero		1
.L_0:
	.zero		7
	.weak		__nv_reservedSMEM_devtool_atexit_pc
	.type		__nv_reservedSMEM_devtool_atexit_pc,@object
	.size		__nv_reservedSMEM_devtool_atexit_pc,(__nv_reservedSMEM_allocation_mask - __nv_reservedSMEM_devtool_atexit_pc)
__nv_reservedSMEM_devtool_atexit_pc:
	.zero		8
	.weak		__nv_reservedSMEM_allocation_mask
	.type		__nv_reservedSMEM_allocation_mask,@object
	.size		__nv_reservedSMEM_allocation_mask,(.L_2 - __nv_reservedSMEM_allocation_mask)
__nv_reservedSMEM_allocation_mask:
	.zero		4
.L_2:


//--------------------- .nv.constant0.gluon_tcgen05 --------------------------
	.section	.nv.constant0.gluon_tcgen05,"a",@progbits
	.sectionflags	@""
	.align	4
.nv.constant0.gluon_tcgen05:
	.zero		976


//--------------------- SYMBOLS --------------------------

	.type		.nv.reservedSmem.offset0,@object
	.size		.nv.reservedSmem.offset0,0x4
	.type		.nv.reservedSmem.cap,@object
	.size		.nv.reservedSmem.cap,0x4
